//
// Generated by NVIDIA NVVM Compiler
//
// Compiler Build ID: CL-36424714
// Cuda compilation tools, release 13.0, V13.0.88
// Based on NVVM 20.0.0
//

.version 9.0
.target sm_100
.address_size 64

	// .globl	_Z6kerneldddddPd
// _ZZ6kerneldddddPdE2x1 has been demoted
// _ZZ6kerneldddddPdE2x2 has been demoted
// _ZZ6kerneldddddPdE2y1 has been demoted
// _ZZ6kerneldddddPdE2y2 has been demoted

.visible .entry _Z6kerneldddddPd(
	.param .f64 _Z6kerneldddddPd_param_0,
	.param .f64 _Z6kerneldddddPd_param_1,
	.param .f64 _Z6kerneldddddPd_param_2,
	.param .f64 _Z6kerneldddddPd_param_3,
	.param .f64 _Z6kerneldddddPd_param_4,
	.param .u64 .ptr .align 1 _Z6kerneldddddPd_param_5
)
{
	.reg .pred 	%p<20>;
	.reg .b32 	%r<16>;
	.reg .b64 	%rd<9>;
	.reg .b64 	%fd<92>;
	// demoted variable
	.shared .align 8 .b8 _ZZ6kerneldddddPdE2x1[12288];
	// demoted variable
	.shared .align 8 .b8 _ZZ6kerneldddddPdE2x2[12288];
	// demoted variable
	.shared .align 8 .b8 _ZZ6kerneldddddPdE2y1[12288];
	// demoted variable
	.shared .align 8 .b8 _ZZ6kerneldddddPdE2y2[12288];
	ld.param.f64 	%fd7, [_Z6kerneldddddPd_param_0];
	ld.param.f64 	%fd8, [_Z6kerneldddddPd_param_1];
	ld.param.f64 	%fd9, [_Z6kerneldddddPd_param_2];
	ld.param.f64 	%fd10, [_Z6kerneldddddPd_param_3];
	ld.param.u64 	%rd2, [_Z6kerneldddddPd_param_5];
	cvta.to.global.u64 	%rd1, %rd2;
	mov.u32 	%r2, %ctaid.x;
	mov.u32 	%r3, %ntid.x;
	mov.u32 	%r4, %tid.x;
	mad.lo.s32 	%r1, %r2, %r3, %r4;
	cvt.rn.f64.u32 	%fd11, %r4;
	sub.f64 	%fd12, %fd8, %fd7;
	abs.f64 	%fd13, %fd12;
	mul.f64 	%fd14, %fd13, 0d3FA0000000000000;
	fma.rn.f64 	%fd15, %fd14, %fd11, %fd7;
	shl.b32 	%r5, %r1, 3;
	mov.u32 	%r6, _ZZ6kerneldddddPdE2x1;
	add.s32 	%r7, %r6, %r5;
	st.shared.f64 	[%r7], %fd15;
	add.s32 	%r8, %r4, 1;
	cvt.rn.f64.u32 	%fd16, %r8;
	fma.rn.f64 	%fd17, %fd14, %fd16, %fd7;
	mov.u32 	%r9, _ZZ6kerneldddddPdE2x2;
	add.s32 	%r10, %r9, %r5;
	st.shared.f64 	[%r10], %fd17;
	add.s32 	%r11, %r2, 1;
	cvt.rn.f64.u32 	%fd18, %r11;
	sub.f64 	%fd19, %fd10, %fd9;
	abs.f64 	%fd20, %fd19;
	div.rn.f64 	%fd21, %fd20, 0d4048000000000000;
	mul.f64 	%fd22, %fd21, %fd18;
	sub.f64 	%fd23, %fd10, %fd22;
	mov.u32 	%r12, _ZZ6kerneldddddPdE2y1;
	add.s32 	%r13, %r12, %r5;
	st.shared.f64 	[%r13], %fd23;
	cvt.rn.f64.u32 	%fd24, %r2;
	mul.f64 	%fd25, %fd21, %fd24;
	sub.f64 	%fd26, %fd10, %fd25;
	mov.u32 	%r14, _ZZ6kerneldddddPdE2y2;
	add.s32 	%r15, %r14, %r5;
	st.shared.f64 	[%r15], %fd26;
	bar.warp.sync 	-1;
	ld.shared.f64 	%fd1, [%r7];
	mul.f64 	%fd27, %fd1, %fd1;
	add.f64 	%fd28, %fd27, 0dC062000000000000;
	ld.shared.f64 	%fd2, [%r10];
	mul.f64 	%fd29, %fd2, %fd2;
	add.f64 	%fd30, %fd29, 0dC062000000000000;
	min.f64 	%fd31, %fd28, %fd30;
	ld.shared.f64 	%fd3, [%r13];
	mul.f64 	%fd32, %fd3, %fd3;
	add.f64 	%fd33, %fd32, 0d4062000000000000;
	add.f64 	%fd34, %fd33, 0dC062000000000000;
	ld.shared.f64 	%fd4, [%r15];
	mul.f64 	%fd35, %fd4, %fd4;
	add.f64 	%fd36, %fd35, 0d4062000000000000;
	add.f64 	%fd37, %fd36, 0dC062000000000000;
	min.f64 	%fd38, %fd34, %fd37;
	add.f64 	%fd39, %fd31, %fd38;
	max.f64 	%fd40, %fd28, %fd30;
	max.f64 	%fd41, %fd34, %fd37;
	add.f64 	%fd42, %fd40, %fd41;
	mov.f64 	%fd43, 0d4050000000000000;
	sub.f64 	%fd44, %fd43, %fd27;
	sub.f64 	%fd45, %fd43, %fd29;
	min.f64 	%fd46, %fd44, %fd45;
	mov.f64 	%fd47, 0d0000000000000000;
	sub.f64 	%fd48, %fd47, %fd32;
	sub.f64 	%fd49, %fd47, %fd35;
	min.f64 	%fd50, %fd48, %fd49;
	add.f64 	%fd51, %fd46, %fd50;
	max.f64 	%fd52, %fd44, %fd45;
	max.f64 	%fd53, %fd48, %fd49;
	add.f64 	%fd54, %fd52, %fd53;
	add.f64 	%fd55, %fd1, 0dC014000000000000;
	mul.f64 	%fd56, %fd55, %fd55;
	add.f64 	%fd57, %fd56, 0d4062000000000000;
	add.f64 	%fd58, %fd57, 0dC062000000000000;
	add.f64 	%fd59, %fd2, 0dC014000000000000;
	mul.f64 	%fd60, %fd59, %fd59;
	add.f64 	%fd61, %fd60, 0d4062000000000000;
	add.f64 	%fd62, %fd61, 0dC062000000000000;
	min.f64 	%fd63, %fd58, %fd62;
	add.f64 	%fd64, %fd32, 0dC062000000000000;
	add.f64 	%fd65, %fd35, 0dC062000000000000;
	min.f64 	%fd66, %fd64, %fd65;
	add.f64 	%fd67, %fd63, %fd66;
	max.f64 	%fd68, %fd58, %fd62;
	max.f64 	%fd69, %fd64, %fd65;
	add.f64 	%fd70, %fd68, %fd69;
	sub.f64 	%fd71, %fd43, %fd56;
	add.f64 	%fd72, %fd71, 0dC050000000000000;
	sub.f64 	%fd73, %fd43, %fd60;
	add.f64 	%fd74, %fd73, 0dC050000000000000;
	min.f64 	%fd75, %fd72, %fd74;
	sub.f64 	%fd76, %fd43, %fd32;
	sub.f64 	%fd77, %fd43, %fd35;
	min.f64 	%fd78, %fd76, %fd77;
	add.f64 	%fd79, %fd75, %fd78;
	max.f64 	%fd80, %fd72, %fd74;
	max.f64 	%fd81, %fd76, %fd77;
	add.f64 	%fd82, %fd80, %fd81;
	max.f64 	%fd83, %fd39, %fd51;
	max.f64 	%fd84, %fd67, %fd79;
	max.f64 	%fd5, %fd83, %fd84;
	max.f64 	%fd85, %fd42, %fd54;
	max.f64 	%fd86, %fd70, %fd82;
	max.f64 	%fd87, %fd85, %fd86;
	sub.f64 	%fd88, %fd2, %fd1;
	sub.f64 	%fd89, %fd4, %fd3;
	mul.f64 	%fd90, %fd89, %fd89;
	fma.rn.f64 	%fd91, %fd88, %fd88, %fd90;
	sqrt.rn.f64 	%fd6, %fd91;
	setp.ltu.f64 	%p1, %fd87, 0d0000000000000000;
	@%p1 bra 	$L__BB0_9;
	setp.leu.f64 	%p2, %fd5, 0d0000000000000000;
	@%p2 bra 	$L__BB0_7;
	setp.le.f64 	%p4, %fd1, 0d0000000000000000;
	setp.ge.f64 	%p5, %fd2, 0d0000000000000000;
	setp.le.f64 	%p6, %fd3, 0d0000000000000000;
	and.pred  	%p7, %p4, %p6;
	and.pred  	%p8, %p7, %p5;
	setp.ge.f64 	%p9, %fd4, 0d4028000000000000;
	and.pred  	%p10, %p8, %p9;
	@%p10 bra 	$L__BB0_5;
	setp.gtu.f64 	%p12, %fd3, 0d0000000000000000;
	setp.gtu.f64 	%p13, %fd1, 0d4014000000000000;
	setp.ltu.f64 	%p14, %fd2, 0d4014000000000000;
	or.pred  	%p15, %p13, %p12;
	or.pred  	%p16, %p15, %p14;
	@%p16 bra 	$L__BB0_10;
	setp.ge.f64 	%p17, %fd4, 0d4028000000000000;
	setp.le.f64 	%p18, %fd6, 0d3FF0000000000000;
	and.pred  	%p19, %p17, %p18;
	@%p19 bra 	$L__BB0_6;
	bra.uni 	$L__BB0_10;
$L__BB0_5:
	setp.gtu.f64 	%p11, %fd6, 0d3FF0000000000000;
	@%p11 bra 	$L__BB0_10;
$L__BB0_6:
	mul.wide.s32 	%rd5, %r1, 8;
	add.s64 	%rd6, %rd1, %rd5;
	st.global.f64 	[%rd6], %fd1;
	st.global.f64 	[%rd6+12288], %fd2;
	st.global.f64 	[%rd6+24576], %fd3;
	st.global.f64 	[%rd6+36864], %fd4;
	bra.uni 	$L__BB0_10;
$L__BB0_7:
	setp.gtu.f64 	%p3, %fd6, 0d3FF0000000000000;
	@%p3 bra 	$L__BB0_10;
	mul.wide.s32 	%rd3, %r1, 8;
	add.s64 	%rd4, %rd1, %rd3;
	st.global.f64 	[%rd4], %fd1;
	st.global.f64 	[%rd4+12288], %fd2;
	st.global.f64 	[%rd4+24576], %fd3;
	st.global.f64 	[%rd4+36864], %fd4;
	bra.uni 	$L__BB0_10;
$L__BB0_9:
	mul.wide.s32 	%rd7, %r1, 8;
	add.s64 	%rd8, %rd1, %rd7;
	st.global.f64 	[%rd8], %fd1;
	st.global.f64 	[%rd8+12288], %fd2;
	st.global.f64 	[%rd8+24576], %fd3;
	st.global.f64 	[%rd8+36864], %fd4;
$L__BB0_10:
	ret;

}


// ===== COMPILED SASS (sm_100) =====

	.target	sm_100

	.elftype	@"ET_EXEC"


//--------------------- .note.nv.tkinfo           --------------------------
	.section	.note.nv.tkinfo,"",@"SHT_NOTE"
	.sectionflags	@"SHF_NOTE_NV_TKINFO"
	.tkinfo
        /*0018*/ 	.word	0x00000002
        /*0030*/ 	.string	""
        /*0030*/ 	.string	"ptxas"
        /*0030*/ 	.string	"Cuda compilation tools, release 13.0, V13.0.88"
        /*0030*/ 	.string	"Build cuda_13.0.r13.0/compiler.36424714_0"
        /*0030*/ 	.string	"-arch sm_100 -m 64 "



//--------------------- .note.nv.cuinfo           --------------------------
	.section	.note.nv.cuinfo,"",@"SHT_NOTE"
	.sectionflags	@"SHF_NOTE_NV_CUINFO"
        /*0018*/ 	.short	0x0002
        /*001a*/ 	.short	0x0064
        /*001c*/ 	.short	0x0082
	.zero		2


//--------------------- .nv.info                  --------------------------
	.section	.nv.info,"",@"SHT_CUDA_INFO"
	.align	4


	//----- nvinfo : EIATTR_REGCOUNT
	.align		4
        /*0000*/ 	.byte	0x04, 0x2f
        /*0002*/ 	.short	(.L_1 - .L_0)
	.align		4
.L_0:
        /*0004*/ 	.word	index@(_Z6kerneldddddPd)
        /*0008*/ 	.word	0x00000028


	//----- nvinfo : EIATTR_FRAME_SIZE
	.align		4
.L_1:
        /*000c*/ 	.byte	0x04, 0x11
        /*000e*/ 	.short	(.L_3 - .L_2)
	.align		4
.L_2:
        /*0010*/ 	.word	index@($__internal_1_$__cuda_sm20_dsqrt_rn_f64_mediumpath_v1)
        /*0014*/ 	.word	0x00000000


	//----- nvinfo : EIATTR_FRAME_SIZE
	.align		4
.L_3:
        /*0018*/ 	.byte	0x04, 0x11
        /*001a*/ 	.short	(.L_5 - .L_4)
	.align		4
.L_4:
        /*001c*/ 	.word	index@($__internal_0_$__cuda_sm20_div_rn_f64_full)
        /*0020*/ 	.word	0x00000000


	//----- nvinfo : EIATTR_FRAME_SIZE
	.align		4
.L_5:
        /*0024*/ 	.byte	0x04, 0x11
        /*0026*/ 	.short	(.L_7 - .L_6)
	.align		4
.L_6:
        /*0028*/ 	.word	index@(_Z6kerneldddddPd)
        /*002c*/ 	.word	0x00000000


	//----- nvinfo : EIATTR_MIN_STACK_SIZE
	.align		4
.L_7:
        /*0030*/ 	.byte	0x04, 0x12
        /*0032*/ 	.short	(.L_9 - .L_8)
	.align		4
.L_8:
        /*0034*/ 	.word	index@(_Z6kerneldddddPd)
        /*0038*/ 	.word	0x00000000
.L_9:


//--------------------- .nv.compat                --------------------------
	.section	.nv.compat,"",@"SHT_CUDA_COMPAT_INFO"
	.align	4
        /*0000*/ 	.byte	0x02, 0x09, 0x00, 0x00, 0x02, 0x02, 0x01, 0x00, 0x02, 0x05, 0x05, 0x00, 0x03, 0x07, 0x01, 0x01
        /*0010*/ 	.byte	0x02, 0x03, 0x00, 0x00, 0x02, 0x06, 0x01, 0x00, 0x04, 0x0b, 0x08, 0x00, 0x01, 0x00, 0x00, 0x00
        /*0020*/ 	.byte	0x00, 0x00, 0x00, 0x00


//--------------------- .nv.info._Z6kerneldddddPd --------------------------
	.section	.nv.info._Z6kerneldddddPd,"",@"SHT_CUDA_INFO"
	.sectionflags	@""
	.align	4


	//----- nvinfo : EIATTR_CUDA_API_VERSION
	.align		4
        /*0000*/ 	.byte	0x04, 0x37
        /*0002*/ 	.short	(.L_11 - .L_10)
.L_10:
        /*0004*/ 	.word	0x00000082


	//----- nvinfo : EIATTR_KPARAM_INFO
	.align		4
.L_11:
        /*0008*/ 	.byte	0x04, 0x17
        /*000a*/ 	.short	(.L_13 - .L_12)
.L_12:
        /*000c*/ 	.word	0x00000000
        /*0010*/ 	.short	0x0005
        /*0012*/ 	.short	0x0028
        /*0014*/ 	.byte	0x00, 0xf5, 0x21, 0x00


	//----- nvinfo : EIATTR_KPARAM_INFO
	.align		4
.L_13:
        /*0018*/ 	.byte	0x04, 0x17
        /*001a*/ 	.short	(.L_15 - .L_14)
.L_14:
        /*001c*/ 	.word	0x00000000
        /*0020*/ 	.short	0x0004
        /*0022*/ 	.short	0x0020
        /*0024*/ 	.byte	0x00, 0xf0, 0x21, 0x00


	//----- nvinfo : EIATTR_KPARAM_INFO
	.align		4
.L_15:
        /*0028*/ 	.byte	0x04, 0x17
        /*002a*/ 	.short	(.L_17 - .L_16)
.L_16:
        /*002c*/ 	.word	0x00000000
        /*0030*/ 	.short	0x0003
        /*0032*/ 	.short	0x0018
        /*0034*/ 	.byte	0x00, 0xf0, 0x21, 0x00


	//----- nvinfo : EIATTR_KPARAM_INFO
	.align		4
.L_17:
        /*0038*/ 	.byte	0x04, 0x17
        /*003a*/ 	.short	(.L_19 - .L_18)
.L_18:
        /*003c*/ 	.word	0x00000000
        /*0040*/ 	.short	0x0002
        /*0042*/ 	.short	0x0010
        /*0044*/ 	.byte	0x00, 0xf0, 0x21, 0x00


	//----- nvinfo : EIATTR_KPARAM_INFO
	.align		4
.L_19:
        /*0048*/ 	.byte	0x04, 0x17
        /*004a*/ 	.short	(.L_21 - .L_20)
.L_20:
        /*004c*/ 	.word	0x00000000
        /*0050*/ 	.short	0x0001
        /*0052*/ 	.short	0x0008
        /*0054*/ 	.byte	0x00, 0xf0, 0x21, 0x00


	//----- nvinfo : EIATTR_KPARAM_INFO
	.align		4
.L_21:
        /*0058*/ 	.byte	0x04, 0x17
        /*005a*/ 	.short	(.L_23 - .L_22)
.L_22:
        /*005c*/ 	.word	0x00000000
        /*0060*/ 	.short	0x0000
        /*0062*/ 	.short	0x0000
        /*0064*/ 	.byte	0x00, 0xf0, 0x21, 0x00


	//----- nvinfo : EIATTR_SPARSE_MMA_MASK
	.align		4
.L_23:
        /*0068*/ 	.byte	0x03, 0x50
        /*006a*/ 	.short	0x0000


	//----- nvinfo : EIATTR_MAXREG_COUNT
	.align		4
        /*006c*/ 	.byte	0x03, 0x1b
        /*006e*/ 	.short	0x00ff


	//----- nvinfo : EIATTR_MERCURY_ISA_VERSION
	.align		4
        /*0070*/ 	.byte	0x03, 0x5f
        /*0072*/ 	.short	0x0101


	//----- nvinfo : EIATTR_COOP_GROUP_MASK_REGIDS
	.align		4
        /*0074*/ 	.byte	0x04, 0x29
        /*0076*/ 	.short	(.L_25 - .L_24)


	//   ....[0]....
.L_24:
        /*0078*/ 	.word	0xffffffff


	//----- nvinfo : EIATTR_COOP_GROUP_INSTR_OFFSETS
	.align		4
.L_25:
        /*007c*/ 	.byte	0x04, 0x28
        /*007e*/ 	.short	(.L_27 - .L_26)


	//   ....[0]....
.L_26:
        /*0080*/ 	.word	0x000003e0


	//----- nvinfo : EIATTR_VRC_CTA_INIT_COUNT
	.align		4
.L_27:
        /*0084*/ 	.byte	0x02, 0x4a
	.zero		1
	.zero		1


	//----- nvinfo : EIATTR_EXIT_INSTR_OFFSETS
	.align		4
        /*0088*/ 	.byte	0x04, 0x1c
        /*008a*/ 	.short	(.L_29 - .L_28)


	//   ....[0]....
.L_28:
        /*008c*/ 	.word	0x00001370


	//   ....[1]....
        /*0090*/ 	.word	0x000013b0


	//   ....[2]....
        /*0094*/ 	.word	0x000013d0


	//   ....[3]....
        /*0098*/ 	.word	0x00001450


	//   ....[4]....
        /*009c*/ 	.word	0x00001470


	//   ....[5]....
        /*00a0*/ 	.word	0x000014e0


	//   ....[6]....
        /*00a4*/ 	.word	0x00001550


	//----- nvinfo : EIATTR_CRS_STACK_SIZE
	.align		4
.L_29:
        /*00a8*/ 	.byte	0x04, 0x1e
        /*00aa*/ 	.short	(.L_31 - .L_30)
.L_30:
        /*00ac*/ 	.word	0x00000000


	//----- nvinfo : EIATTR_CBANK_PARAM_SIZE
	.align		4
.L_31:
        /*00b0*/ 	.byte	0x03, 0x19
        /*00b2*/ 	.short	0x0030


	//----- nvinfo : EIATTR_PARAM_CBANK
	.align		4
        /*00b4*/ 	.byte	0x04, 0x0a
        /*00b6*/ 	.short	(.L_33 - .L_32)
	.align		4
.L_32:
        /*00b8*/ 	.word	index@(.nv.constant0._Z6kerneldddddPd)
        /*00bc*/ 	.short	0x0380
        /*00be*/ 	.short	0x0030


	//----- nvinfo : EIATTR_SW_WAR
	.align		4
.L_33:
        /*00c0*/ 	.byte	0x04, 0x36
        /*00c2*/ 	.short	(.L_35 - .L_34)
.L_34:
        /*00c4*/ 	.word	0x00000008
.L_35:


//--------------------- .nv.callgraph             --------------------------
	.section	.nv.callgraph,"",@"SHT_CUDA_CALLGRAPH"
	.align	4
	.sectionentsize	8
	.align		4
        /*0000*/ 	.word	0x00000000
	.align		4
        /*0004*/ 	.word	0xffffffff
	.align		4
        /*0008*/ 	.word	0x00000000
	.align		4
        /*000c*/ 	.word	0xfffffffe
	.align		4
        /*0010*/ 	.word	0x00000000
	.align		4
        /*0014*/ 	.word	0xfffffffd
	.align		4
        /*0018*/ 	.word	0x00000000
	.align		4
        /*001c*/ 	.word	0xfffffffc


//--------------------- .text._Z6kerneldddddPd    --------------------------
	.section	.text._Z6kerneldddddPd,"ax",@progbits
	.align	128
        .global         _Z6kerneldddddPd
        .type           _Z6kerneldddddPd,@function
        .size           _Z6kerneldddddPd,(.L_x_17 - _Z6kerneldddddPd)
        .other          _Z6kerneldddddPd,@"STO_CUDA_ENTRY STV_DEFAULT"
_Z6kerneldddddPd:
.text._Z6kerneldddddPd:
[----:B------:R-:W-:Y:S01]  /*0000*/  LDC R1, c[0x0][0x37c] ;  /* 0x0000df00ff017b82 */ /* 0x000fe20000000800 */
[----:B------:R-:W0:Y:S01]  /*0010*/  MUFU.RCP64H R5, 48 ;  /* 0x4048000000057908 */ /* 0x000e220000001800 */
[----:B------:R-:W-:Y:S01]  /*0020*/  IMAD.MOV.U32 R8, RZ, RZ, 0x0 ;  /* 0x00000000ff087424 */ /* 0x000fe200078e00ff */
[----:B------:R-:W1:Y:S01]  /*0030*/  S2R R0, SR_TID.X ;  /* 0x0000000000007919 */ /* 0x000e620000002100 */
[----:B------:R-:W-:-:S04]  /*0040*/  IMAD.MOV.U32 R9, RZ, RZ, 0x40480000 ;  /* 0x40480000ff097424 */ /* 0x000fc800078e00ff */
[----:B------:R-:W2:Y:S01]  /*0050*/  LDC.64 R14, c[0x0][0x390] ;  /* 0x0000e400ff0e7b82 */ /* 0x000ea20000000a00 */
[----:B------:R-:W-:Y:S01]  /*0060*/  IMAD.MOV.U32 R4, RZ, RZ, 0x1 ;  /* 0x00000001ff047424 */ /* 0x000fe200078e00ff */
[----:B------:R-:W-:Y:S02]  /*0070*/  UMOV UR4, 0x400 ;  /* 0x0000040000047882 */ /* 0x000fe40000000000 */
[----:B------:R-:W-:-:S04]  /*0080*/  UIADD3 UR5, UPT, UPT, UR4, 0x3000, URZ ;  /* 0x0000300004057890 */ /* 0x000fc8000fffe0ff */
[----:B------:R-:W2:Y:S01]  /*0090*/  LDC.64 R12, c[0x0][0x398] ;  /* 0x0000e600ff0c7b82 */ /* 0x000ea20000000a00 */
[----:B0-----:R-:W-:-:S07]  /*00a0*/  DFMA R2, R4, -R8, 1 ;  /* 0x3ff000000402742b */ /* 0x001fce0000000808 */
[----:B------:R-:W0:Y:S01]  /*00b0*/  LDC.64 R10, c[0x0][0x388] ;  /* 0x0000e200ff0a7b82 */ /* 0x000e220000000a00 */
[----:B------:R-:W-:-:S07]  /*00c0*/  DFMA R6, R2, R2, R2 ;  /* 0x000000020206722b */ /* 0x000fce0000000002 */
[----:B------:R-:W0:Y:S01]  /*00d0*/  LDC.64 R2, c[0x0][0x380] ;  /* 0x0000e000ff027b82 */ /* 0x000e220000000a00 */
[----:B------:R-:W-:-:S07]  /*00e0*/  DFMA R4, R4, R6, R4 ;  /* 0x000000060404722b */ /* 0x000fce0000000004 */
[----:B------:R-:W3:Y:S01]  /*00f0*/  S2UR UR6, SR_CgaCtaId ;  /* 0x00000000000679c3 */ /* 0x000ee20000008800 */
[C---:B------:R-:W-:Y:S01]  /*0100*/  DFMA R6, R4.reuse, -R8, 1 ;  /* 0x3ff000000406742b */ /* 0x040fe20000000808 */
[----:B-1----:R-:W1:Y:S06]  /*0110*/  I2F.F64.U32 R8, R0 ;  /* 0x0000000000087312 */ /* 0x002e6c0000201800 */
[----:B------:R-:W4:Y:S01]  /*0120*/  S2UR UR7, SR_CTAID.X ;  /* 0x00000000000779c3 */ /* 0x000f220000002500 */
[----:B------:R-:W-:Y:S02]  /*0130*/  DFMA R4, R4, R6, R4 ;  /* 0x000000060404722b */ /* 0x000fe40000000004 */
[----:B--2---:R-:W-:-:S05]  /*0140*/  DADD R6, R12, -R14 ;  /* 0x000000000c067229 */ /* 0x004fca000000080e */
[----:B------:R-:W4:Y:S01]  /*0150*/  LDC R19, c[0x0][0x360] ;  /* 0x0000d800ff137b82 */ /* 0x000f220000000800 */
[----:B------:R-:W-:Y:S01]  /*0160*/  VIADD R12, R0, 0x1 ;  /* 0x00000001000c7836 */ /* 0x000fe20000000000 */
[----:B0-----:R-:W-:-:S05]  /*0170*/  DADD R10, R10, -R2 ;  /* 0x000000000a0a7229 */ /* 0x001fca0000000802 */
[----:B------:R-:W0:Y:S01]  /*0180*/  I2F.F64.U32 R12, R12 ;  /* 0x0000000c000c7312 */ /* 0x000e220000201800 */
[----:B------:R-:W-:Y:S01]  /*0190*/  DMUL R14, |R6|, R4 ;  /* 0x00000004060e7228 */ /* 0x000fe20000000200 */
[----:B---3--:R-:W-:Y:S01]  /*01a0*/  ULEA UR4, UR6, UR4, 0x18 ;  /* 0x0000000406047291 */ /* 0x008fe2000f8ec0ff */
[----:B------:R-:W-:Y:S01]  /*01b0*/  DMUL R10, |R10|, 0.03125 ;  /* 0x3fa000000a0a7828 */ /* 0x000fe20000000200 */
[----:B------:R-:W-:-:S05]  /*01c0*/  ULEA UR5, UR6, UR5, 0x18 ;  /* 0x0000000506057291 */ /* 0x000fca000f8ec0ff */
[----:B------:R-:W-:Y:S02]  /*01d0*/  DFMA R16, R14, -48, |R6| ;  /* 0xc04800000e10782b */ /* 0x000fe40000000406 */
[----:B-1----:R-:W-:Y:S02]  /*01e0*/  DFMA R8, R8, R10, R2 ;  /* 0x0000000a0808722b */ /* 0x002fe40000000002 */
[----:B------:R-:W-:Y:S02]  /*01f0*/  DADD R6, -RZ, |R6| ;  /* 0x00000000ff067229 */ /* 0x000fe40000000506 */
[----:B0-----:R-:W-:Y:S01]  /*0200*/  DFMA R10, R10, R12, R2 ;  /* 0x0000000c0a0a722b */ /* 0x001fe20000000002 */
[----:B----4-:R-:W-:Y:S01]  /*0210*/  IMAD R0, R19, UR7, R0 ;  /* 0x0000000713007c24 */ /* 0x010fe2000f8e0200 */
[----:B------:R-:W-:-:S04]  /*0220*/  DFMA R2, R4, R16, R14 ;  /* 0x000000100402722b */ /* 0x000fc8000000000e */
[C---:B------:R-:W-:Y:S01]  /*0230*/  LEA R12, R0.reuse, UR4, 0x3 ;  /* 0x00000004000c7c11 */ /* 0x040fe2000f8e18ff */
[----:B------:R-:W-:Y:S01]  /*0240*/  UIADD3 UR4, UPT, UPT, UR7, 0x1, URZ ;  /* 0x0000000107047890 */ /* 0x000fe2000fffe0ff */
[----:B------:R-:W-:Y:S02]  /*0250*/  LEA R14, R0, UR5, 0x3 ;  /* 0x00000005000e7c11 */ /* 0x000fe4000f8e18ff */
[----:B------:R-:W-:Y:S01]  /*0260*/  FSETP.GEU.AND P1, PT, |R7|, 6.5827683646048100446e-37, PT ;  /* 0x036000000700780b */ /* 0x000fe20003f2e200 */
[----:B------:R0:W-:Y:S01]  /*0270*/  STS.64 [R12], R8 ;  /* 0x000000080c007388 */ /* 0x0001e20000000a00 */
[----:B------:R-:W-:-:S03]  /*0280*/  FFMA R13, RZ, 3.125, R3 ;  /* 0x40480000ff0d7823 */ /* 0x000fc60000000003 */
[----:B------:R0:W-:Y:S01]  /*0290*/  STS.64 [R14], R10 ;  /* 0x0000000a0e007388 */ /* 0x0001e20000000a00 */
[----:B------:R-:W1:Y:S01]  /*02a0*/  I2F.F64.U32 R4, UR4 ;  /* 0x0000000400047d12 */ /* 0x000e620008201800 */
[----:B------:R-:W-:-:S13]  /*02b0*/  FSETP.GT.AND P0, PT, |R13|, 1.469367938527859385e-39, PT ;  /* 0x001000000d00780b */ /* 0x000fda0003f04200 */
[----:B0-----:R-:W-:Y:S05]  /*02c0*/  @P0 BRA P1, `(.L_x_0) ;  /* 0x0000000000080947 */ /* 0x001fea0000800000 */
[----:B------:R-:W-:-:S07]  /*02d0*/  MOV R8, 0x2f0 ;  /* 0x000002f000087802 */ /* 0x000fce0000000f00 */
[----:B-1----:R-:W-:Y:S05]  /*02e0*/  CALL.REL.NOINC `($__internal_0_$__cuda_sm20_div_rn_f64_full) ;  /* 0x00000010009c7944 */ /* 0x002fea0003c00000 */
.L_x_0:
[----:B------:R-:W0:Y:S01]  /*02f0*/  S2UR UR6, SR_CgaCtaId ;  /* 0x00000000000679c3 */ /* 0x000e220000008800 */
[----:B------:R-:W1:Y:S01]  /*0300*/  LDCU.64 UR8, c[0x0][0x398] ;  /* 0x00007300ff0877ac */ /* 0x000e620008000a00 */
[----:B------:R-:W2:Y:S01]  /*0310*/  I2F.F64.U32 R6, UR7 ;  /* 0x0000000700067d12 */ /* 0x000ea20008201800 */
[----:B------:R-:W-:Y:S01]  /*0320*/  BSSY.RECONVERGENT B0, `(.L_x_1) ;  /* 0x00000f7000007945 */ /* 0x000fe20003800200 */
[----:B------:R-:W-:Y:S02]  /*0330*/  UMOV UR5, 0x400 ;  /* 0x0000040000057882 */ /* 0x000fe40000000000 */
[----:B------:R-:W-:Y:S02]  /*0340*/  UIADD3 UR4, UPT, UPT, UR5, 0x6000, URZ ;  /* 0x0000600005047890 */ /* 0x000fe4000fffe0ff */
[----:B------:R-:W-:Y:S01]  /*0350*/  UIADD3 UR5, UPT, UPT, UR5, 0x9000, URZ ;  /* 0x0000900005057890 */ /* 0x000fe2000fffe0ff */
[-C--:B-1----:R-:W-:Y:S02]  /*0360*/  DFMA R4, R4, -R2.reuse, UR8 ;  /* 0x0000000804047e2b */ /* 0x082fe40008000802 */
[----:B--2---:R-:W-:Y:S01]  /*0370*/  DFMA R6, R6, -R2, UR8 ;  /* 0x0000000806067e2b */ /* 0x004fe20008000802 */
[----:B0-----:R-:W-:-:S02]  /*0380*/  ULEA UR4, UR6, UR4, 0x18 ;  /* 0x0000000406047291 */ /* 0x001fc4000f8ec0ff */
[----:B------:R-:W-:-:S04]  /*0390*/  ULEA UR5, UR6, UR5, 0x18 ;  /* 0x0000000506057291 */ /* 0x000fc8000f8ec0ff */
[C---:B------:R-:W-:Y:S02]  /*03a0*/  LEA R25, R0.reuse, UR4, 0x3 ;  /* 0x0000000400197c11 */ /* 0x040fe4000f8e18ff */
[----:B------:R-:W-:-:S03]  /*03b0*/  LEA R27, R0, UR5, 0x3 ;  /* 0x00000005001b7c11 */ /* 0x000fc6000f8e18ff */
[----:B------:R-:W-:Y:S04]  /*03c0*/  STS.64 [R25], R4 ;  /* 0x0000000419007388 */ /* 0x000fe80000000a00 */
[----:B------:R-:W-:Y:S01]  /*03d0*/  STS.64 [R27], R6 ;  /* 0x000000061b007388 */ /* 0x000fe20000000a00 */
[----:B------:R-:W-:-:S03]  /*03e0*/  NOP ;  /* 0x0000000000007918 */ /* 0x000fc60000000000 */
[----:B------:R-:W0:Y:S04]  /*03f0*/  LDS.64 R12, [R12] ;  /* 0x000000000c0c7984 */ /* 0x000e280000000a00 */
[----:B------:R-:W1:Y:S04]  /*0400*/  LDS.64 R14, [R14] ;  /* 0x000000000e0e7984 */ /* 0x000e680000000a00 */
[----:B------:R-:W2:Y:S04]  /*0410*/  LDS.64 R16, [R25] ;  /* 0x0000000019107984 */ /* 0x000ea80000000a00 */
[----:B------:R-:W3:Y:S01]  /*0420*/  LDS.64 R18, [R27] ;  /* 0x000000001b127984 */ /* 0x000ee20000000a00 */
[----:B0-----:R-:W-:-:S02]  /*0430*/  DFMA R20, R12, R12, -144 ;  /* 0xc06200000c14742b */ /* 0x001fc4000000000c */
[----:B------:R-:W-:Y:S02]  /*0440*/  DFMA R10, -R12, R12, 64 ;  /* 0x405000000c0a742b */ /* 0x000fe4000000010c */
[CC--:B-1----:R-:W-:Y:S02]  /*0450*/  DFMA R22, R14.reuse, R14.reuse, -144 ;  /* 0xc06200000e16742b */ /* 0x0c2fe4000000000e */
[----:B------:R-:W-:Y:S02]  /*0460*/  DFMA R8, -R14, R14, 64 ;  /* 0x405000000e08742b */ /* 0x000fe4000000010e */
[CC--:B--2---:R-:W-:Y:S02]  /*0470*/  DFMA R2, R16.reuse, R16.reuse, 144 ;  /* 0x406200001002742b */ /* 0x0c4fe40000000010 */
[----:B------:R-:W-:Y:S01]  /*0480*/  IMAD.MOV.U32 R24, RZ, RZ, R20 ;  /* 0x000000ffff187224 */ /* 0x000fe200078e0014 */
[----:B------:R-:W-:Y:S01]  /*0490*/  DFMA R28, -R16, R16, RZ ;  /* 0x00000010101c722b */ /* 0x000fe200000001ff */
[--C-:B------:R-:W-:Y:S01]  /*04a0*/  IMAD.MOV.U32 R31, RZ, RZ, R21.reuse ;  /* 0x000000ffff1f7224 */ /* 0x100fe200078e0015 */
[-C--:B---3--:R-:W-:Y:S01]  /*04b0*/  DFMA R34, R18, R18.reuse, 144 ;  /* 0x406200001222742b */ /* 0x088fe20000000012 */
[----:B------:R-:W-:Y:S01]  /*04c0*/  IMAD.MOV.U32 R25, RZ, RZ, R22 ;  /* 0x000000ffff197224 */ /* 0x000fe200078e0016 */
[----:B------:R-:W-:Y:S01]  /*04d0*/  DSETP.MIN.AND P0, P5, R10, R8, PT ;  /* 0x000000080a00722a */ /* 0x000fe20003d00000 */
[----:B------:R-:W-:Y:S01]  /*04e0*/  IMAD.MOV.U32 R26, RZ, RZ, R20 ;  /* 0x000000ffff1a7224 */ /* 0x000fe200078e0014 */
[C-C-:B------:R-:W-:Y:S01]  /*04f0*/  DSETP.MIN.AND P1, P2, R20.reuse, R22.reuse, PT ;  /* 0x000000161400722a */ /* 0x140fe20003a20000 */
[----:B------:R-:W-:Y:S01]  /*0500*/  IMAD.MOV.U32 R5, RZ, RZ, R21 ;  /* 0x000000ffff057224 */ /* 0x000fe200078e0015 */
[----:B------:R-:W-:Y:S01]  /*0510*/  DSETP.MAX.AND P3, P4, R20, R22, PT ;  /* 0x000000161400722a */ /* 0x000fe20003c6f000 */
[----:B------:R-:W-:Y:S01]  /*0520*/  IMAD.MOV.U32 R4, RZ, RZ, R11 ;  /* 0x000000ffff047224 */ /* 0x000fe200078e000b */
[----:B------:R-:W-:Y:S01]  /*0530*/  DADD R2, R2, -144 ;  /* 0xc062000002027429 */ /* 0x000fe20000000000 */
[----:B------:R-:W-:Y:S01]  /*0540*/  IMAD.MOV.U32 R7, RZ, RZ, R23 ;  /* 0x000000ffff077224 */ /* 0x000fe200078e0017 */
[----:B------:R-:W-:Y:S01]  /*0550*/  DFMA R20, -R18, R18, RZ ;  /* 0x000000121214722b */ /* 0x000fe200000001ff */
[----:B------:R-:W-:Y:S01]  /*0560*/  MOV R27, R22 ;  /* 0x00000016001b7202 */ /* 0x000fe20000000f00 */
[----:B------:R-:W-:Y:S01]  /*0570*/  DADD R34, R34, -144 ;  /* 0xc062000022227429 */ /* 0x000fe20000000000 */
[----:B------:R-:W-:Y:S01]  /*0580*/  SEL R24, R24, R25, P3 ;  /* 0x0000001918187207 */ /* 0x000fe20001800000 */
[----:B------:R-:W-:Y:S01]  /*0590*/  IMAD.MOV.U32 R25, RZ, RZ, R9 ;  /* 0x000000ffff197224 */ /* 0x000fe200078e0009 */
[----:B------:R-:W-:Y:S01]  /*05a0*/  FSEL R31, R31, R7, P1 ;  /* 0x000000071f1f7208 */ /* 0x000fe20000800000 */
[----:B------:R-:W-:Y:S01]  /*05b0*/  IMAD.MOV.U32 R22, RZ, RZ, R10 ;  /* 0x000000ffff167224 */ /* 0x000fe200078e000a */
[----:B------:R-:W-:Y:S01]  /*05c0*/  FSEL R5, R5, R23, P3 ;  /* 0x0000001705057208 */ /* 0x000fe20001800000 */
[--C-:B------:R-:W-:Y:S01]  /*05d0*/  IMAD.MOV.U32 R30, RZ, RZ, R2.reuse ;  /* 0x000000ffff1e7224 */ /* 0x100fe200078e0002 */
[----:B------:R-:W-:Y:S01]  /*05e0*/  FSEL R33, R4, R25, P0 ;  /* 0x0000001904217208 */ /* 0x000fe20000000000 */
[----:B------:R-:W-:Y:S01]  /*05f0*/  IMAD.MOV.U32 R4, RZ, RZ, R2 ;  /* 0x000000ffff047224 */ /* 0x000fe200078e0002 */
[----:B------:R-:W-:Y:S01]  /*0600*/  @P5 LOP3.LUT R33, R25, 0x80000, RZ, 0xfc, !PT ;  /* 0x0008000019215812 */ /* 0x000fe200078efcff */
[----:B------:R-:W-:Y:S01]  /*0610*/  DSETP.MIN.AND P5, P6, R28, R20, PT ;  /* 0x000000141c00722a */ /* 0x000fe20003ea0000 */
[----:B------:R-:W-:Y:S01]  /*0620*/  SEL R26, R26, R27, P1 ;  /* 0x0000001b1a1a7207 */ /* 0x000fe20000800000 */
[--C-:B------:R-:W-:Y:S01]  /*0630*/  IMAD.MOV.U32 R25, RZ, RZ, R3.reuse ;  /* 0x000000ffff197224 */ /* 0x100fe200078e0003 */
[----:B------:R-:W-:Y:S01]  /*0640*/  @P2 LOP3.LUT R31, R7, 0x80000, RZ, 0xfc, !PT ;  /* 0x00080000071f2812 */ /* 0x000fe200078efcff */
[C-C-:B------:R-:W-:Y:S01]  /*0650*/  DSETP.MIN.AND P1, P2, R2.reuse, R34.reuse, PT ;  /* 0x000000220200722a */ /* 0x140fe20003a20000 */
[----:B------:R-:W-:Y:S01]  /*0660*/  @P4 LOP3.LUT R5, R23, 0x80000, RZ, 0xfc, !PT ;  /* 0x0008000017054812 */ /* 0x000fe200078efcff */
[----:B------:R-:W-:Y:S01]  /*0670*/  IMAD.MOV.U32 R27, RZ, RZ, R3 ;  /* 0x000000ffff1b7224 */ /* 0x000fe200078e0003 */
[----:B------:R-:W-:Y:S01]  /*0680*/  DSETP.MAX.AND P3, P4, R2, R34, PT ;  /* 0x000000220200722a */ /* 0x000fe20003c6f000 */
[--C-:B------:R-:W-:Y:S01]  /*0690*/  IMAD.MOV.U32 R7, RZ, RZ, R35.reuse ;  /* 0x000000ffff077224 */ /* 0x100fe200078e0023 */
[----:B------:R-:W-:Y:S01]  /*06a0*/  MOV R37, R21 ;  /* 0x0000001500257202 */ /* 0x000fe20000000f00 */
[----:B------:R-:W-:-:S02]  /*06b0*/  IMAD.MOV.U32 R3, RZ, RZ, R35 ;  /* 0x000000ffff037224 */ /* 0x000fc400078e0023 */
[----:B------:R-:W-:Y:S02]  /*06c0*/  IMAD.MOV.U32 R35, RZ, RZ, R8 ;  /* 0x000000ffff237224 */ /* 0x000fe400078e0008 */
[----:B------:R-:W-:Y:S01]  /*06d0*/  IMAD.MOV.U32 R2, RZ, RZ, R29 ;  /* 0x000000ffff027224 */ /* 0x000fe200078e001d */
[----:B------:R-:W-:Y:S01]  /*06e0*/  FSEL R25, R25, R3, P1 ;  /* 0x0000000319197208 */ /* 0x000fe20000800000 */
[----:B------:R-:W-:Y:S01]  /*06f0*/  IMAD.MOV.U32 R6, RZ, RZ, R34 ;  /* 0x000000ffff067224 */ /* 0x000fe200078e0022 */
[----:B------:R-:W-:Y:S01]  /*0700*/  SEL R32, R22, R35, P0 ;  /* 0x0000002316207207 */ /* 0x000fe20000000000 */
[----:B------:R-:W-:Y:S01]  /*0710*/  IMAD.MOV.U32 R22, RZ, RZ, R28 ;  /* 0x000000ffff167224 */ /* 0x000fe200078e001c */
[----:B------:R-:W-:Y:S01]  /*0720*/  FSEL R23, R2, R37, P5 ;  /* 0x0000002502177208 */ /* 0x000fe20002800000 */
[----:B------:R-:W-:Y:S01]  /*0730*/  IMAD.MOV.U32 R35, RZ, RZ, R20 ;  /* 0x000000ffff237224 */ /* 0x000fe200078e0014 */
[----:B------:R-:W-:Y:S01]  /*0740*/  @P6 LOP3.LUT R23, R37, 0x80000, RZ, 0xfc, !PT ;  /* 0x0008000025176812 */ /* 0x000fe200078efcff */
[----:B------:R-:W-:Y:S01]  /*0750*/  IMAD.MOV.U32 R2, RZ, RZ, R34 ;  /* 0x000000ffff027224 */ /* 0x000fe200078e0022 */
[----:B------:R-:W-:-:S02]  /*0760*/  @P2 LOP3.LUT R25, R3, 0x80000, RZ, 0xfc, !PT ;  /* 0x0008000003192812 */ /* 0x000fc400078efcff */
[----:B------:R-:W-:Y:S01]  /*0770*/  SEL R22, R22, R35, P5 ;  /* 0x0000002316167207 */ /* 0x000fe20002800000 */
[----:B------:R-:W-:Y:S01]  /*0780*/  DSETP.MAX.AND P5, P0, R10, R8, PT ;  /* 0x000000080a00722a */ /* 0x000fe200038af000 */
[----:B------:R-:W-:Y:S01]  /*0790*/  FSEL R35, R27, R7, P3 ;  /* 0x000000071b237208 */ /* 0x000fe20001800000 */
[----:B------:R-:W-:Y:S01]  /*07a0*/  IMAD.MOV.U32 R27, RZ, RZ, R31 ;  /* 0x000000ffff1b7224 */ /* 0x000fe200078e001f */
[----:B------:R-:W-:Y:S01]  /*07b0*/  @P4 LOP3.LUT R35, R7, 0x80000, RZ, 0xfc, !PT ;  /* 0x0008000007234812 */ /* 0x000fe200078efcff */
[----:B------:R-:W-:Y:S01]  /*07c0*/  IMAD.MOV.U32 R7, RZ, RZ, R25 ;  /* 0x000000ffff077224 */ /* 0x000fe200078e0019 */
[----:B------:R-:W-:Y:S01]  /*07d0*/  DADD R22, R32, R22 ;  /* 0x0000000020167229 */ /* 0x000fe20000000016 */
[----:B------:R-:W-:Y:S01]  /*07e0*/  FSEL R11, R11, R9, P5 ;  /* 0x000000090b0b7208 */ /* 0x000fe20002800000 */
[----:B------:R-:W-:Y:S01]  /*07f0*/  IMAD.MOV.U32 R33, RZ, RZ, R8 ;  /* 0x000000ffff217224 */ /* 0x000fe200078e0008 */
[----:B------:R-:W-:Y:S01]  /*0800*/  MOV R32, R10 ;  /* 0x0000000a00207202 */ /* 0x000fe20000000f00 */
[----:B------:R-:W-:Y:S01]  /*0810*/  IMAD.MOV.U32 R8, RZ, RZ, R28 ;  /* 0x000000ffff087224 */ /* 0x000fe200078e001c */
[----:B------:R-:W-:Y:S01]  /*0820*/  SEL R6, R4, R6, P1 ;  /* 0x0000000604067207 */ /* 0x000fe20000800000 */
[----:B------:R-:W-:Y:S01]  /*0830*/  IMAD.MOV.U32 R25, RZ, RZ, R5 ;  /* 0x000000ffff197224 */ /* 0x000fe200078e0005 */
[----:B------:R-:W-:Y:S01]  /*0840*/  SEL R10, R32, R33, P5 ;  /* 0x00000021200a7207 */ /* 0x000fe20002800000 */
[----:B------:R-:W-:Y:S01]  /*0850*/  DSETP.MAX.AND P5, P6, R28, R20, PT ;  /* 0x000000141c00722a */ /* 0x000fe20003eaf000 */
[----:B------:R-:W-:Y:S01]  /*0860*/  IMAD.MOV.U32 R33, RZ, RZ, R21 ;  /* 0x000000ffff217224 */ /* 0x000fe200078e0015 */
[----:B------:R-:W-:Y:S01]  /*0870*/  @P0 LOP3.LUT R11, R9, 0x80000, RZ, 0xfc, !PT ;  /* 0x00080000090b0812 */ /* 0x000fe200078efcff */
[----:B------:R-:W-:Y:S01]  /*0880*/  IMAD.MOV.U32 R32, RZ, RZ, R20 ;  /* 0x000000ffff207224 */ /* 0x000fe200078e0014 */
[----:B------:R-:W-:Y:S01]  /*0890*/  DADD R20, R12, -5 ;  /* 0xc01400000c147429 */ /* 0x000fe20000000000 */
[----:B------:R-:W-:Y:S01]  /*08a0*/  SEL R2, R30, R2, P3 ;  /* 0x000000021e027207 */ /* 0x000fe20001800000 */
[----:B------:R-:W-:Y:S01]  /*08b0*/  DADD R26, R26, R6 ;  /* 0x000000001a1a7229 */ /* 0x000fe20000000006 */
[----:B------:R-:W-:Y:S01]  /*08c0*/  FSEL R9, R29, R33, P5 ;  /* 0x000000211d097208 */ /* 0x000fe20002800000 */
[----:B------:R-:W-:Y:S01]  /*08d0*/  DADD R28, R14, -5 ;  /* 0xc01400000e1c7429 */ /* 0x000fe20000000000 */
[----:B------:R-:W-:-:S03]  /*08e0*/  SEL R8, R8, R32, P5 ;  /* 0x0000002008087207 */ /* 0x000fc60002800000 */
[----:B------:R-:W-:Y:S02]  /*08f0*/  DFMA R20, R20, R20, 144 ;  /* 0x406200001414742b */ /* 0x000fe40000000014 */
[----:B------:R-:W-:Y:S01]  /*0900*/  @P6 LOP3.LUT R9, R33, 0x80000, RZ, 0xfc, !PT ;  /* 0x0008000021096812 */ /* 0x000fe200078efcff */
[----:B------:R-:W-:Y:S02]  /*0910*/  DFMA R32, R18, R18, -144 ;  /* 0xc06200001220742b */ /* 0x000fe40000000012 */
[----:B------:R-:W-:-:S03]  /*0920*/  DFMA R28, R28, R28, 144 ;  /* 0x406200001c1c742b */ /* 0x000fc6000000001c */
[----:B------:R-:W-:Y:S02]  /*0930*/  DADD R10, R10, R8 ;  /* 0x000000000a0a7229 */ /* 0x000fe40000000008 */
[----:B------:R-:W-:Y:S02]  /*0940*/  DFMA R8, R16, R16, -144 ;  /* 0xc06200001008742b */ /* 0x000fe40000000010 */
[----:B------:R-:W-:Y:S01]  /*0950*/  DADD R20, R20, -144 ;  /* 0xc062000014147429 */ /* 0x000fe20000000000 */
[----:B------:R-:W-:Y:S01]  /*0960*/  IMAD.MOV.U32 R4, RZ, RZ, R33 ;  /* 0x000000ffff047224 */ /* 0x000fe200078e0021 */
[----:B------:R-:W-:-:S04]  /*0970*/  DADD R28, R28, -144 ;  /* 0xc06200001c1c7429 */ /* 0x000fc80000000000 */
[----:B------:R-:W-:Y:S02]  /*0980*/  DSETP.MIN.AND P2, P3, R8, R32, PT ;  /* 0x000000200800722a */ /* 0x000fe40003b40000 */
[----:B------:R-:W-:Y:S02]  /*0990*/  IMAD.MOV.U32 R3, RZ, RZ, R9 ;  /* 0x000000ffff037224 */ /* 0x000fe400078e0009 */
[C-C-:B------:R-:W-:Y:S02]  /*09a0*/  DSETP.MIN.AND P0, P1, R20.reuse, R28.reuse, PT ;  /* 0x0000001c1400722a */ /* 0x140fe40003900000 */
[----:B------:R-:W-:Y:S01]  /*09b0*/  IMAD.MOV.U32 R6, RZ, RZ, R29 ;  /* 0x000000ffff067224 */ /* 0x000fe200078e001d */
[----:B------:R-:W-:Y:S01]  /*09c0*/  FSEL R31, R3, R4, P2 ;  /* 0x00000004031f7208 */ /* 0x000fe20001000000 */
[----:B------:R-:W-:Y:S01]  /*09d0*/  DSETP.MAX.AND P4, P5, R20, R28, PT ;  /* 0x0000001c1400722a */ /* 0x000fe20003d8f000 */
[----:B------:R-:W-:-:S04]  /*09e0*/  MOV R3, R21 ;  /* 0x0000001500037202 */ /* 0x000fc80000000f00 */
[----:B------:R-:W-:Y:S01]  /*09f0*/  FSEL R7, R3, R6, P0 ;  /* 0x0000000603077208 */ /* 0x000fe20000000000 */
[----:B------:R-:W-:Y:S01]  /*0a00*/  IMAD.MOV.U32 R3, RZ, RZ, R35 ;  /* 0x000000ffff037224 */ /* 0x000fe200078e0023 */
[----:B------:R-:W-:Y:S01]  /*0a10*/  @P3 LOP3.LUT R31, R4, 0x80000, RZ, 0xfc, !PT ;  /* 0x00080000041f3812 */ /* 0x000fe200078efcff */
[----:B------:R-:W-:Y:S02]  /*0a20*/  DADD R4, R14, -5 ;  /* 0xc01400000e047429 */ /* 0x000fe40000000000 */
[----:B------:R-:W-:Y:S01]  /*0a30*/  @P1 LOP3.LUT R7, R6, 0x80000, RZ, 0xfc, !PT ;  /* 0x0008000006071812 */ /* 0x000fe200078efcff */
[----:B------:R-:W-:Y:S01]  /*0a40*/  IMAD.MOV.U32 R6, RZ, RZ, R20 ;  /* 0x000000ffff067224 */ /* 0x000fe200078e0014 */
[----:B------:R-:W-:Y:S01]  /*0a50*/  DADD R34, R24, R2 ;  /* 0x0000000018227229 */ /* 0x000fe20000000002 */
[----:B------:R-:W-:Y:S01]  /*0a60*/  IMAD.MOV.U32 R25, RZ, RZ, R28 ;  /* 0x000000ffff197224 */ /* 0x000fe200078e001c */
[----:B------:R-:W-:Y:S01]  /*0a70*/  DADD R2, R12, -5 ;  /* 0xc01400000c027429 */ /* 0x000fe20000000000 */
[----:B------:R-:W-:Y:S01]  /*0a80*/  IMAD.MOV.U32 R24, RZ, RZ, R8 ;  /* 0x000000ffff187224 */ /* 0x000fe200078e0008 */
[----:B------:R-:W-:-:S02]  /*0a90*/  DFMA R4, -R4, R4, 64 ;  /* 0x405000000404742b */ /* 0x000fc40000000104 */
[----:B------:R-:W-:Y:S01]  /*0aa0*/  SEL R6, R6, R25, P0 ;  /* 0x0000001906067207 */ /* 0x000fe20000000000 */
[----:B------:R-:W-:-:S03]  /*0ab0*/  IMAD.MOV.U32 R25, RZ, RZ, R32 ;  /* 0x000000ffff197224 */ /* 0x000fc600078e0020 */
[----:B------:R-:W-:Y:S02]  /*0ac0*/  DFMA R2, -R2, R2, 64 ;  /* 0x405000000202742b */ /* 0x000fe40000000102 */
[----:B------:R-:W-:Y:S01]  /*0ad0*/  SEL R30, R24, R25, P2 ;  /* 0x00000019181e7207 */ /* 0x000fe20001000000 */
[----:B------:R-:W-:Y:S01]  /*0ae0*/  DADD R4, R4, -64 ;  /* 0xc050000004047429 */ /* 0x000fe20000000000 */
[----:B------:R-:W-:Y:S02]  /*0af0*/  IMAD.MOV.U32 R24, RZ, RZ, R20 ;  /* 0x000000ffff187224 */ /* 0x000fe400078e0014 */
[----:B------:R-:W-:Y:S02]  /*0b00*/  IMAD.MOV.U32 R25, RZ, RZ, R28 ;  /* 0x000000ffff197224 */ /* 0x000fe400078e001c */
[----:B------:R-:W-:Y:S02]  /*0b10*/  DADD R6, R6, R30 ;  /* 0x0000000006067229 */ /* 0x000fe4000000001e */
[----:B------:R-:W-:Y:S01]  /*0b20*/  DADD R2, R2, -64 ;  /* 0xc050000002027429 */ /* 0x000fe20000000000 */
[----:B------:R-:W-:Y:S01]  /*0b30*/  MOV R30, R21 ;  /* 0x00000015001e7202 */ /* 0x000fe20000000f00 */
[----:B------:R-:W-:Y:S01]  /*0b40*/  IMAD.MOV.U32 R21, RZ, RZ, R29 ;  /* 0x000000ffff157224 */ /* 0x000fe200078e001d */
[----:B------:R-:W-:Y:S01]  /*0b50*/  SEL R28, R24, R25, P4 ;  /* 0x00000019181c7207 */ /* 0x000fe20002000000 */
[----:B------:R-:W-:-:S03]  /*0b60*/  IMAD.MOV.U32 R25, RZ, RZ, R4 ;  /* 0x000000ffff197224 */ /* 0x000fc600078e0004 */
[----:B------:R-:W-:Y:S01]  /*0b70*/  FSEL R29, R30, R21, P4 ;  /* 0x000000151e1d7208 */ /* 0x000fe20002000000 */
[----:B------:R-:W-:Y:S01]  /*0b80*/  DSETP.MIN.AND P2, P3, R2, R4, PT ;  /* 0x000000040200722a */ /* 0x000fe20003b40000 */
[----:B------:R-:W-:Y:S01]  /*0b90*/  @P5 LOP3.LUT R29, R21, 0x80000, RZ, 0xfc, !PT ;  /* 0x00080000151d5812 */ /* 0x000fe200078efcff */
[----:B------:R-:W-:Y:S01]  /*0ba0*/  DSETP.MAX.AND P4, P5, R8, R32, PT ;  /* 0x000000200800722a */ /* 0x000fe20003d8f000 */
[----:B------:R-:W-:Y:S01]  /*0bb0*/  IMAD.MOV.U32 R24, RZ, RZ, R2 ;  /* 0x000000ffff187224 */ /* 0x000fe200078e0002 */
[----:B------:R-:W-:Y:S01]  /*0bc0*/  DSETP.MAX.AND P1, P0, R2, R4, PT ;  /* 0x000000040200722a */ /* 0x000fe2000382f000 */
[----:B------:R-:W-:Y:S02]  /*0bd0*/  IMAD.MOV.U32 R21, RZ, RZ, R4 ;  /* 0x000000ffff157224 */ /* 0x000fe400078e0004 */
[----:B------:R-:W-:Y:S02]  /*0be0*/  IMAD.MOV.U32 R4, RZ, RZ, R33 ;  /* 0x000000ffff047224 */ /* 0x000fe400078e0021 */
[----:B------:R-:W-:Y:S01]  /*0bf0*/  IMAD.MOV.U32 R20, RZ, RZ, R2 ;  /* 0x000000ffff147224 */ /* 0x000fe200078e0002 */
[----:B------:R-:W-:Y:S01]  /*0c00*/  SEL R30, R24, R21, P2 ;  /* 0x00000015181e7207 */ /* 0x000fe20001000000 */
[----:B------:R-:W-:Y:S01]  /*0c10*/  IMAD.MOV.U32 R24, RZ, RZ, R5 ;  /* 0x000000ffff187224 */ /* 0x000fe200078e0005 */
[----:B------:R-:W-:Y:S01]  /*0c20*/  MOV R21, R5 ;  /* 0x0000000500157202 */ /* 0x000fe20000000f00 */
[----:B------:R-:W-:Y:S01]  /*0c30*/  IMAD.MOV.U32 R5, RZ, RZ, R8 ;  /* 0x000000ffff057224 */ /* 0x000fe200078e0008 */
[----:B------:R-:W-:Y:S01]  /*0c40*/  FSEL R9, R9, R4, P4 ;  /* 0x0000000409097208 */ /* 0x000fe20002000000 */
[----:B------:R-:W-:Y:S01]  /*0c50*/  IMAD.MOV.U32 R31, RZ, RZ, R3 ;  /* 0x000000ffff1f7224 */ /* 0x000fe200078e0003 */
[----:B------:R-:W-:-:S02]  /*0c60*/  @P5 LOP3.LUT R9, R4, 0x80000, RZ, 0xfc, !PT ;  /* 0x0008000004095812 */ /* 0x000fc400078efcff */
[----:B------:R-:W-:Y:S01]  /*0c70*/  SEL R8, R5, R32, P4 ;  /* 0x0000002005087207 */ /* 0x000fe20002000000 */
[----:B------:R-:W-:Y:S01]  /*0c80*/  DFMA R32, -R16, R16, 64 ;  /* 0x405000001020742b */ /* 0x000fe20000000110 */
[----:B------:R-:W-:Y:S01]  /*0c90*/  FSEL R3, R3, R21, P1 ;  /* 0x0000001503037208 */ /* 0x000fe20000800000 */
[----:B------:R-:W-:Y:S01]  /*0ca0*/  DFMA R4, -R18, R18, 64 ;  /* 0x405000001204742b */ /* 0x000fe20000000112 */
[----:B------:R-:W-:Y:S02]  /*0cb0*/  SEL R2, R20, R25, P1 ;  /* 0x0000001914027207 */ /* 0x000fe40000800000 */
[----:B------:R-:W-:Y:S01]  /*0cc0*/  @P0 LOP3.LUT R3, R21, 0x80000, RZ, 0xfc, !PT ;  /* 0x0008000015030812 */ /* 0x000fe200078efcff */
[----:B------:R-:W-:Y:S01]  /*0cd0*/  DADD R28, R28, R8 ;  /* 0x000000001c1c7229 */ /* 0x000fe20000000008 */
[----:B------:R-:W-:Y:S02]  /*0ce0*/  FSEL R31, R31, R24, P2 ;  /* 0x000000181f1f7208 */ /* 0x000fe40001000000 */
[----:B------:R-:W-:Y:S01]  /*0cf0*/  @P3 LOP3.LUT R31, R24, 0x80000, RZ, 0xfc, !PT ;  /* 0x00080000181f3812 */ /* 0x000fe200078efcff */
[C-C-:B------:R-:W-:Y:S01]  /*0d00*/  DSETP.MIN.AND P0, P1, R32.reuse, R4.reuse, PT ;  /* 0x000000042000722a */ /* 0x140fe20003900000 */
[----:B------:R-:W-:Y:S01]  /*0d10*/  IMAD.MOV.U32 R8, RZ, RZ, R32 ;  /* 0x000000ffff087224 */ /* 0x000fe200078e0020 */
[----:B------:R-:W-:Y:S01]  /*0d20*/  DSETP.MAX.AND P2, P3, R32, R4, PT ;  /* 0x000000042000722a */ /* 0x000fe20003b4f000 */
[----:B------:R-:W-:-:S02]  /*0d30*/  IMAD.MOV.U32 R9, RZ, RZ, R4 ;  /* 0x000000ffff097224 */ /* 0x000fc400078e0004 */
[----:B------:R-:W-:Y:S02]  /*0d40*/  IMAD.MOV.U32 R20, RZ, RZ, R4 ;  /* 0x000000ffff147224 */ /* 0x000fe400078e0004 */
[--C-:B------:R-:W-:Y:S01]  /*0d50*/  IMAD.MOV.U32 R21, RZ, RZ, R33.reuse ;  /* 0x000000ffff157224 */ /* 0x100fe200078e0021 */
[----:B------:R-:W-:Y:S01]  /*0d60*/  SEL R4, R8, R9, P0 ;  /* 0x0000000908047207 */ /* 0x000fe20000000000 */
[----:B------:R-:W-:Y:S01]  /*0d70*/  DADD R8, -R16, R18 ;  /* 0x0000000010087229 */ /* 0x000fe20000000112 */
[----:B------:R-:W-:Y:S01]  /*0d80*/  IMAD.MOV.U32 R25, RZ, RZ, R33 ;  /* 0x000000ffff197224 */ /* 0x000fe200078e0021 */
[----:B------:R-:W-:Y:S01]  /*0d90*/  MOV R33, R5 ;  /* 0x0000000500217202 */ /* 0x000fe20000000f00 */
[----:B------:R-:W-:-:S03]  /*0da0*/  IMAD.MOV.U32 R24, RZ, RZ, R32 ;  /* 0x000000ffff187224 */ /* 0x000fc600078e0020 */
[----:B------:R-:W-:Y:S02]  /*0db0*/  FSEL R21, R21, R33, P0 ;  /* 0x0000002115157208 */ /* 0x000fe40000000000 */
[----:B------:R-:W-:Y:S01]  /*0dc0*/  @P1 LOP3.LUT R21, R33, 0x80000, RZ, 0xfc, !PT ;  /* 0x0008000021151812 */ /* 0x000fe200078efcff */
[----:B------:R-:W-:Y:S01]  /*0dd0*/  DMUL R8, R8, R8 ;  /* 0x0000000808087228 */ /* 0x000fe20000000000 */
[----:B------:R-:W-:Y:S01]  /*0de0*/  FSEL R25, R25, R5, P2 ;  /* 0x0000000519197208 */ /* 0x000fe20001000000 */
[----:B------:R-:W-:Y:S01]  /*0df0*/  DADD R32, -R12, R14 ;  /* 0x000000000c207229 */ /* 0x000fe2000000010e */
[----:B------:R-:W-:Y:S01]  /*0e00*/  @P3 LOP3.LUT R25, R5, 0x80000, RZ, 0xfc, !PT ;  /* 0x0008000005193812 */ /* 0x000fe200078efcff */
[----:B------:R-:W-:Y:S01]  /*0e10*/  IMAD.MOV.U32 R5, RZ, RZ, R21 ;  /* 0x000000ffff057224 */ /* 0x000fe200078e0015 */
[----:B------:R-:W-:Y:S01]  /*0e20*/  SEL R24, R24, R20, P2 ;  /* 0x0000001418187207 */ /* 0x000fe20001000000 */
[----:B------:R-:W-:Y:S02]  /*0e30*/  DSETP.MAX.AND P0, P2, R26, R22, PT ;  /* 0x000000161a00722a */ /* 0x000fe40003a0f000 */
[----:B------:R-:W-:-:S02]  /*0e40*/  DSETP.MAX.AND P1, P3, R34, R10, PT ;  /* 0x0000000a2200722a */ /* 0x000fc40003b2f000 */
[----:B------:R-:W-:Y:S02]  /*0e50*/  DFMA R8, R32, R32, R8 ;  /* 0x000000202008722b */ /* 0x000fe40000000008 */
[----:B------:R-:W-:Y:S01]  /*0e60*/  DADD R30, R30, R4 ;  /* 0x000000001e1e7229 */ /* 0x000fe20000000004 */
[----:B------:R-:W-:Y:S01]  /*0e70*/  IMAD.MOV.U32 R33, RZ, RZ, R29 ;  /* 0x000000ffff217224 */ /* 0x000fe200078e001d */
[----:B------:R-:W-:Y:S01]  /*0e80*/  DADD R24, R2, R24 ;  /* 0x0000000002187229 */ /* 0x000fe20000000018 */
[----:B------:R-:W-:Y:S01]  /*0e90*/  IMAD.MOV.U32 R5, RZ, RZ, R22 ;  /* 0x000000ffff057224 */ /* 0x000fe200078e0016 */
[----:B------:R-:W0:Y:S01]  /*0ea0*/  MUFU.RSQ64H R21, R9 ;  /* 0x0000000900157308 */ /* 0x000e220000001c00 */
[----:B------:R-:W-:Y:S02]  /*0eb0*/  IMAD.MOV.U32 R4, RZ, RZ, R23 ;  /* 0x000000ffff047224 */ /* 0x000fe400078e0017 */
[----:B------:R-:W-:Y:S01]  /*0ec0*/  IMAD.MOV.U32 R3, RZ, RZ, R10 ;  /* 0x000000ffff037224 */ /* 0x000fe200078e000a */
[----:B------:R-:W-:Y:S01]  /*0ed0*/  MOV R10, R26 ;  /* 0x0000001a000a7202 */ /* 0x000fe20000000f00 */
[----:B------:R-:W-:Y:S01]  /*0ee0*/  VIADD R20, R9, 0xfcb00000 ;  /* 0xfcb0000009147836 */ /* 0x000fe20000000000 */
[----:B------:R-:W-:Y:S01]  /*0ef0*/  DSETP.MAX.AND P5, P4, R28, R24, PT ;  /* 0x000000181c00722a */ /* 0x000fe20003caf000 */
[----:B------:R-:W-:Y:S01]  /*0f00*/  IMAD.MOV.U32 R26, RZ, RZ, R28 ;  /* 0x000000ffff1a7224 */ /* 0x000fe200078e001c */
[----:B------:R-:W-:Y:S01]  /*0f10*/  SEL R10, R10, R5, P0 ;  /* 0x000000050a0a7207 */ /* 0x000fe20000000000 */
[----:B------:R-:W-:-:S02]  /*0f20*/  IMAD.MOV.U32 R29, RZ, RZ, R24 ;  /* 0x000000ffff1d7224 */ /* 0x000fc400078e0018 */
[----:B------:R-:W-:Y:S02]  /*0f30*/  IMAD.MOV.U32 R28, RZ, RZ, R25 ;  /* 0x000000ffff1c7224 */ /* 0x000fe400078e0019 */
[----:B------:R-:W-:Y:S01]  /*0f40*/  IMAD.MOV.U32 R24, RZ, RZ, 0x0 ;  /* 0x00000000ff187424 */ /* 0x000fe200078e00ff */
[----:B------:R-:W-:Y:S01]  /*0f50*/  SEL R26, R26, R29, P5 ;  /* 0x0000001d1a1a7207 */ /* 0x000fe20002800000 */
[----:B------:R-:W-:Y:S01]  /*0f60*/  IMAD.MOV.U32 R25, RZ, RZ, 0x3fd80000 ;  /* 0x3fd80000ff197424 */ /* 0x000fe200078e00ff */
[----:B0-----:R-:W-:Y:S01]  /*0f70*/  DMUL R22, R20, R20 ;  /* 0x0000001414167228 */ /* 0x001fe20000000000 */
[----:B------:R-:W-:Y:S02]  /*0f80*/  IMAD.MOV.U32 R2, RZ, RZ, R11 ;  /* 0x000000ffff027224 */ /* 0x000fe400078e000b */
[----:B------:R-:W-:Y:S02]  /*0f90*/  IMAD.MOV.U32 R11, RZ, RZ, R35 ;  /* 0x000000ffff0b7224 */ /* 0x000fe400078e0023 */
[----:B------:R-:W-:-:S02]  /*0fa0*/  IMAD.MOV.U32 R5, RZ, RZ, R6 ;  /* 0x000000ffff057224 */ /* 0x000fc400078e0006 */
[----:B------:R-:W-:Y:S01]  /*0fb0*/  IMAD.MOV.U32 R32, RZ, RZ, R34 ;  /* 0x000000ffff207224 */ /* 0x000fe200078e0022 */
[----:B------:R-:W-:-:S04]  /*0fc0*/  DFMA R22, R8, -R22, 1 ;  /* 0x3ff000000816742b */ /* 0x000fc80000000816 */
[----:B------:R-:W-:-:S04]  /*0fd0*/  SEL R32, R32, R3, P1 ;  /* 0x0000000320207207 */ /* 0x000fc80000800000 */
[----:B------:R-:W-:Y:S02]  /*0fe0*/  DFMA R24, R22, R24, 0.5 ;  /* 0x3fe000001618742b */ /* 0x000fe40000000018 */
[----:B------:R-:W-:-:S08]  /*0ff0*/  DMUL R22, R20, R22 ;  /* 0x0000001614167228 */ /* 0x000fd00000000000 */
[----:B------:R-:W-:Y:S01]  /*1000*/  DFMA R22, R24, R22, R20 ;  /* 0x000000161816722b */ /* 0x000fe20000000014 */
[----:B------:R-:W-:Y:S01]  /*1010*/  FSEL R25, R33, R28, P5 ;  /* 0x0000001c21197208 */ /* 0x000fe20002800000 */
[----:B------:R-:W-:Y:S01]  /*1020*/  DSETP.MAX.AND P5, P6, R6, R30, PT ;  /* 0x0000001e0600722a */ /* 0x000fe20003eaf000 */
[----:B------:R-:W-:Y:S01]  /*1030*/  FSEL R33, R11, R2, P1 ;  /* 0x000000020b217208 */ /* 0x000fe20000800000 */
[----:B------:R-:W-:Y:S01]  /*1040*/  IMAD.MOV.U32 R6, RZ, RZ, R30 ;  /* 0x000000ffff067224 */ /* 0x000fe200078e001e */
[----:B------:R-:W-:Y:S01]  /*1050*/  FSEL R11, R27, R4, P0 ;  /* 0x000000041b0b7208 */ /* 0x000fe20000000000 */
[----:B------:R-:W-:Y:S01]  /*1060*/  IMAD.MOV.U32 R24, RZ, RZ, R10 ;  /* 0x000000ffff187224 */ /* 0x000fe200078e000a */
[----:B------:R-:W-:Y:S02]  /*1070*/  @P2 LOP3.LUT R11, R4, 0x80000, RZ, 0xfc, !PT ;  /* 0x00080000040b2812 */ /* 0x000fe400078efcff */
[----:B------:R-:W-:Y:S02]  /*1080*/  FSEL R7, R7, R31, P5 ;  /* 0x0000001f07077208 */ /* 0x000fe40002800000 */
[----:B------:R-:W-:Y:S01]  /*1090*/  SEL R4, R5, R6, P5 ;  /* 0x0000000605047207 */ /* 0x000fe20002800000 */
[----:B------:R-:W-:Y:S01]  /*10a0*/  IMAD.MOV.U32 R6, RZ, RZ, R32 ;  /* 0x000000ffff067224 */ /* 0x000fe200078e0020 */
[----:B------:R-:W-:-:S02]  /*10b0*/  @P4 LOP3.LUT R25, R28, 0x80000, RZ, 0xfc, !PT ;  /* 0x000800001c194812 */ /* 0x000fc400078efcff */
[----:B------:R-:W-:Y:S01]  /*10c0*/  @P3 LOP3.LUT R33, R2, 0x80000, RZ, 0xfc, !PT ;  /* 0x0008000002213812 */ /* 0x000fe200078efcff */
[----:B------:R-:W-:Y:S01]  /*10d0*/  DMUL R2, R8, R22 ;  /* 0x0000001608027228 */ /* 0x000fe20000000000 */
[----:B------:R-:W-:Y:S02]  /*10e0*/  @P6 LOP3.LUT R7, R31, 0x80000, RZ, 0xfc, !PT ;  /* 0x000800001f076812 */ /* 0x000fe400078efcff */
[----:B------:R-:W-:Y:S01]  /*10f0*/  MOV R27, R25 ;  /* 0x00000019001b7202 */ /* 0x000fe20000000f00 */
[----:B------:R-:W-:Y:S02]  /*1100*/  IMAD.MOV.U32 R25, RZ, RZ, R26 ;  /* 0x000000ffff197224 */ /* 0x000fe400078e001a */
[----:B------:R-:W-:Y:S02]  /*1110*/  IMAD.MOV.U32 R5, RZ, RZ, R7 ;  /* 0x000000ffff057224 */ /* 0x000fe400078e0007 */
[----:B------:R-:W-:Y:S01]  /*1120*/  IMAD.MOV.U32 R7, RZ, RZ, R11 ;  /* 0x000000ffff077224 */ /* 0x000fe200078e000b */
[----:B------:R-:W-:Y:S01]  /*1130*/  DSETP.MAX.AND P2, P3, R32, R26, PT ;  /* 0x0000001a2000722a */ /* 0x000fe20003b4f000 */
[----:B------:R-:W-:-:S02]  /*1140*/  IMAD.MOV.U32 R28, RZ, RZ, R5 ;  /* 0x000000ffff1c7224 */ /* 0x000fc400078e0005 */
[----:B------:R-:W-:Y:S01]  /*1150*/  DSETP.MAX.AND P0, P1, R10, R4, PT ;  /* 0x000000040a00722a */ /* 0x000fe2000390f000 */
[----:B------:R-:W-:Y:S01]  /*1160*/  IMAD.MOV.U32 R30, RZ, RZ, R27 ;  /* 0x000000ffff1e7224 */ /* 0x000fe200078e001b */
[----:B------:R-:W-:Y:S01]  /*1170*/  IADD3 R27, PT, PT, R23, -0x100000, RZ ;  /* 0xfff00000171b7810 */ /* 0x000fe20007ffe0ff */
[----:B------:R-:W-:Y:S01]  /*1180*/  IMAD.MOV.U32 R11, RZ, RZ, R4 ;  /* 0x000000ffff0b7224 */ /* 0x000fe200078e0004 */
[----:B------:R-:W-:Y:S01]  /*1190*/  DFMA R4, R2, -R2, R8 ;  /* 0x800000020204722b */ /* 0x000fe20000000008 */
[----:B------:R-:W-:Y:S01]  /*11a0*/  IMAD.MOV.U32 R26, RZ, RZ, R22 ;  /* 0x000000ffff1a7224 */ /* 0x000fe200078e0016 */
[----:B------:R-:W-:Y:S02]  /*11b0*/  FSEL R33, R33, R30, P2 ;  /* 0x0000001e21217208 */ /* 0x000fe40001000000 */
[----:B------:R-:W-:Y:S02]  /*11c0*/  SEL R10, R24, R11, P0 ;  /* 0x0000000b180a7207 */ /* 0x000fe40000000000 */
[----:B------:R-:W-:-:S02]  /*11d0*/  FSEL R11, R7, R28, P0 ;  /* 0x0000001c070b7208 */ /* 0x000fc40000000000 */
[----:B------:R-:W-:Y:S02]  /*11e0*/  ISETP.GE.U32.AND P0, PT, R20, 0x7ca00000, PT ;  /* 0x7ca000001400780c */ /* 0x000fe40003f06070 */
[----:B------:R-:W-:Y:S02]  /*11f0*/  @P3 LOP3.LUT R33, R30, 0x80000, RZ, 0xfc, !PT ;  /* 0x000800001e213812 */ /* 0x000fe400078efcff */
[----:B------:R-:W-:Y:S01]  /*1200*/  SEL R6, R6, R25, P2 ;  /* 0x0000001906067207 */ /* 0x000fe20001000000 */
[----:B------:R-:W-:Y:S01]  /*1210*/  DFMA R24, R4, R26, R2 ;  /* 0x0000001a0418722b */ /* 0x000fe20000000002 */
[----:B------:R-:W-:Y:S01]  /*1220*/  @P1 LOP3.LUT R11, R28, 0x80000, RZ, 0xfc, !PT ;  /* 0x000800001c0b1812 */ /* 0x000fe200078efcff */
[----:B------:R-:W-:-:S06]  /*1230*/  IMAD.MOV.U32 R7, RZ, RZ, R33 ;  /* 0x000000ffff077224 */ /* 0x000fcc00078e0021 */
[----:B------:R-:W-:Y:S05]  /*1240*/  @!P0 BRA `(.L_x_2) ;  /* 0x0000000000108947 */ /* 0x000fea0003800000 */
[----:B------:R-:W-:-:S07]  /*1250*/  MOV R24, 0x1270 ;  /* 0x0000127000187802 */ /* 0x000fce0000000f00 */
[----:B------:R-:W-:Y:S05]  /*1260*/  CALL.REL.NOINC `($__internal_1_$__cuda_sm20_dsqrt_rn_f64_mediumpath_v1) ;  /* 0x0000000400f47944 */ /* 0x000fea0003c00000 */
[----:B------:R-:W-:Y:S02]  /*1270*/  IMAD.MOV.U32 R24, RZ, RZ, R2 ;  /* 0x000000ffff187224 */ /* 0x000fe400078e0002 */
[----:B------:R-:W-:-:S07]  /*1280*/  IMAD.MOV.U32 R25, RZ, RZ, R3 ;  /* 0x000000ffff197224 */ /* 0x000fce00078e0003 */
.L_x_2:
[----:B------:R-:W-:Y:S05]  /*1290*/  BSYNC.RECONVERGENT B0 ;  /* 0x0000000000007941 */ /* 0x000fea0003800200 */
.L_x_1:
[----:B------:R-:W-:Y:S01]  /*12a0*/  DSETP.GE.AND P0, PT, R6, RZ, PT ;  /* 0x000000ff0600722a */ /* 0x000fe20003f06000 */
[----:B------:R-:W0:-:S13]  /*12b0*/  LDCU.64 UR4, c[0x0][0x358] ;  /* 0x00006b00ff0477ac */ /* 0x000e1a0008000a00 */
[----:B------:R-:W-:Y:S05]  /*12c0*/  @!P0 BRA `(.L_x_3) ;  /* 0x0000000000888947 */ /* 0x000fea0003800000 */
[----:B------:R-:W-:-:S14]  /*12d0*/  DSETP.GT.AND P0, PT, R10, RZ, PT ;  /* 0x000000ff0a00722a */ /* 0x000fdc0003f04000 */
[----:B------:R-:W-:Y:S05]  /*12e0*/  @!P0 BRA `(.L_x_4) ;  /* 0x00000000005c8947 */ /* 0x000fea0003800000 */
[----:B------:R-:W-:Y:S01]  /*12f0*/  DSETP.GTU.AND P1, PT, R16, RZ, PT ;  /* 0x000000ff1000722a */ /* 0x000fe20003f2c000 */
[----:B------:R-:W-:Y:S01]  /*1300*/  BSSY.RECONVERGENT B0, `(.L_x_5) ;  /* 0x000000e000007945 */ /* 0x000fe20003800200 */
[----:B------:R-:W-:-:S04]  /*1310*/  DSETP.GE.AND P2, PT, R18, 12, PT ;  /* 0x402800001200742a */ /* 0x000fc80003f46000 */
[----:B------:R-:W-:-:S06]  /*1320*/  DSETP.LE.AND P0, PT, R12, RZ, !P1 ;  /* 0x000000ff0c00722a */ /* 0x000fcc0004f03000 */
[----:B------:R-:W-:-:S14]  /*1330*/  DSETP.GE.AND P0, PT, R14, RZ, P0 ;  /* 0x000000ff0e00722a */ /* 0x000fdc0000706000 */
[----:B------:R-:W-:Y:S05]  /*1340*/  @P0 BRA P2, `(.L_x_6) ;  /* 0x00000000001c0947 */ /* 0x000fea0001000000 */
[----:B------:R-:W-:-:S06]  /*1350*/  DSETP.GTU.OR P0, PT, R12, 5, P1 ;  /* 0x401400000c00742a */ /* 0x000fcc0000f0c400 */
[----:B------:R-:W-:-:S14]  /*1360*/  DSETP.LTU.OR P0, PT, R14, 5, P0 ;  /* 0x401400000e00742a */ /* 0x000fdc0000709400 */
[----:B0-----:R-:W-:Y:S05]  /*1370*/  @P0 EXIT ;  /* 0x000000000000094d */ /* 0x001fea0003800000 */
[----:B------:R-:W-:Y:S02]  /*1380*/  DSETP.GTU.AND P0, PT, R24, 1, PT ;  /* 0x3ff000001800742a */ /* 0x000fe40003f0c000 */
[----:B------:R-:W-:-:S14]  /*1390*/  DSETP.GE.AND P1, PT, R18, 12, PT ;  /* 0x402800001200742a */ /* 0x000fdc0003f26000 */
[----:B------:R-:W-:Y:S05]  /*13a0*/  @!P0 BRA P1, `(.L_x_7) ;  /* 0x00000000000c8947 */ /* 0x000fea0000800000 */
[----:B------:R-:W-:Y:S05]  /*13b0*/  EXIT ;  /* 0x000000000000794d */ /* 0x000fea0003800000 */
.L_x_6:
[----:B------:R-:W-:-:S14]  /*13c0*/  DSETP.GTU.AND P0, PT, R24, 1, PT ;  /* 0x3ff000001800742a */ /* 0x000fdc0003f0c000 */
[----:B0-----:R-:W-:Y:S05]  /*13d0*/  @P0 EXIT ;  /* 0x000000000000094d */ /* 0x001fea0003800000 */
.L_x_7:
[----:B------:R-:W-:Y:S05]  /*13e0*/  BSYNC.RECONVERGENT B0 ;  /* 0x0000000000007941 */ /* 0x000fea0003800200 */
.L_x_5:
[----:B------:R-:W0:Y:S02]  /*13f0*/  LDC.64 R2, c[0x0][0x3a8] ;  /* 0x0000ea00ff027b82 */ /* 0x000e240000000a00 */
[----:B0-----:R-:W-:-:S05]  /*1400*/  IMAD.WIDE R2, R0, 0x8, R2 ;  /* 0x0000000800027825 */ /* 0x001fca00078e0202 */
[----:B------:R-:W-:Y:S04]  /*1410*/  STG.E.64 desc[UR4][R2.64], R12 ;  /* 0x0000000c02007986 */ /* 0x000fe8000c101b04 */
[----:B------:R-:W-:Y:S04]  /*1420*/  STG.E.64 desc[UR4][R2.64+0x3000], R14 ;  /* 0x0030000e02007986 */ /* 0x000fe8000c101b04 */
[----:B------:R-:W-:Y:S04]  /*1430*/  STG.E.64 desc[UR4][R2.64+0x6000], R16 ;  /* 0x0060001002007986 */ /* 0x000fe8000c101b04 */
[----:B------:R-:W-:Y:S01]  /*1440*/  STG.E.64 desc[UR4][R2.64+0x9000], R18 ;  /* 0x0090001202007986 */ /* 0x000fe2000c101b04 */
[----:B------:R-:W-:Y:S05]  /*1450*/  EXIT ;  /* 0x000000000000794d */ /* 0x000fea0003800000 */
.L_x_4:
[----:B------:R-:W-:-:S14]  /*1460*/  DSETP.GTU.AND P0, PT, R24, 1, PT ;  /* 0x3ff000001800742a */ /* 0x000fdc0003f0c000 */
[----:B0-----:R-:W-:Y:S05]  /*1470*/  @P0 EXIT ;  /* 0x000000000000094d */ /* 0x001fea0003800000 */
[----:B------:R-:W0:Y:S02]  /*1480*/  LDC.64 R2, c[0x0][0x3a8] ;  /* 0x0000ea00ff027b82 */ /* 0x000e240000000a00 */
[----:B0-----:R-:W-:-:S05]  /*1490*/  IMAD.WIDE R2, R0, 0x8, R2 ;  /* 0x0000000800027825 */ /* 0x001fca00078e0202 */
[----:B------:R-:W-:Y:S04]  /*14a0*/  STG.E.64 desc[UR4][R2.64], R12 ;  /* 0x0000000c02007986 */ /* 0x000fe8000c101b04 */
[----:B------:R-:W-:Y:S04]  /*14b0*/  STG.E.64 desc[UR4][R2.64+0x3000], R14 ;  /* 0x0030000e02007986 */ /* 0x000fe8000c101b04 */
[----:B------:R-:W-:Y:S04]  /*14c0*/  STG.E.64 desc[UR4][R2.64+0x6000], R16 ;  /* 0x0060001002007986 */ /* 0x000fe8000c101b04 */
[----:B------:R-:W-:Y:S01]  /*14d0*/  STG.E.64 desc[UR4][R2.64+0x9000], R18 ;  /* 0x0090001202007986 */ /* 0x000fe2000c101b04 */
[----:B------:R-:W-:Y:S05]  /*14e0*/  EXIT ;  /* 0x000000000000794d */ /* 0x000fea0003800000 */
.L_x_3:
[----:B------:R-:W1:Y:S02]  /*14f0*/  LDC.64 R2, c[0x0][0x3a8] ;  /* 0x0000ea00ff027b82 */ /* 0x000e640000000a00 */
[----:B-1----:R-:W-:-:S05]  /*1500*/  IMAD.WIDE R2, R0, 0x8, R2 ;  /* 0x0000000800027825 */ /* 0x002fca00078e0202 */
[----:B0-----:R-:W-:Y:S04]  /*1510*/  STG.E.64 desc[UR4][R2.64], R12 ;  /* 0x0000000c02007986 */ /* 0x001fe8000c101b04 */
[----:B------:R-:W-:Y:S04]  /*1520*/  STG.E.64 desc[UR4][R2.64+0x3000], R14 ;  /* 0x0030000e02007986 */ /* 0x000fe8000c101b04 */
[----:B------:R-:W-:Y:S04]  /*1530*/  STG.E.64 desc[UR4][R2.64+0x6000], R16 ;  /* 0x0060001002007986 */ /* 0x000fe8000c101b04 */
[----:B------:R-:W-:Y:S01]  /*1540*/  STG.E.64 desc[UR4][R2.64+0x9000], R18 ;  /* 0x0090001202007986 */ /* 0x000fe2000c101b04 */
[----:B------:R-:W-:Y:S05]  /*1550*/  EXIT ;  /* 0x000000000000794d */ /* 0x000fea0003800000 */
        .weak           $__internal_0_$__cuda_sm20_div_rn_f64_full
        .type           $__internal_0_$__cuda_sm20_div_rn_f64_full,@function
        .size           $__internal_0_$__cuda_sm20_div_rn_f64_full,($__internal_1_$__cuda_sm20_dsqrt_rn_f64_mediumpath_v1 - $__internal_0_$__cuda_sm20_div_rn_f64_full)
$__internal_0_$__cuda_sm20_div_rn_f64_full:
[----:B------:R-:W-:Y:S01]  /*1560*/  IMAD.MOV.U32 R3, RZ, RZ, 0x3ff80000 ;  /* 0x3ff80000ff037424 */ /* 0x000fe200078e00ff */
[C---:B------:R-:W-:Y:S01]  /*1570*/  FSETP.GEU.AND P1, PT, |R7|.reuse, 1.469367938527859385e-39, PT ;  /* 0x001000000700780b */ /* 0x040fe20003f2e200 */
[----:B------:R-:W-:Y:S01]  /*1580*/  IMAD.MOV.U32 R2, RZ, RZ, 0x0 ;  /* 0x00000000ff027424 */ /* 0x000fe200078e00ff */
[----:B------:R-:W-:Y:S01]  /*1590*/  LOP3.LUT R9, R7, 0x7ff00000, RZ, 0xc0, !PT ;  /* 0x7ff0000007097812 */ /* 0x000fe200078ec0ff */
[----:B------:R-:W0:Y:S01]  /*15a0*/  MUFU.RCP64H R11, R3 ;  /* 0x00000003000b7308 */ /* 0x000e220000001800 */
[----:B------:R-:W-:Y:S02]  /*15b0*/  IMAD.MOV.U32 R10, RZ, RZ, 0x1 ;  /* 0x00000001ff0a7424 */ /* 0x000fe400078e00ff */
[----:B------:R-:W-:Y:S01]  /*15c0*/  IMAD.MOV.U32 R13, RZ, RZ, 0x1ca00000 ;  /* 0x1ca00000ff0d7424 */ /* 0x000fe200078e00ff */
[----:B------:R-:W-:Y:S01]  /*15d0*/  ISETP.GE.U32.AND P0, PT, R9, 0x40400000, PT ;  /* 0x404000000900780c */ /* 0x000fe20003f06070 */
[----:B------:R-:W-:Y:S02]  /*15e0*/  IMAD.MOV.U32 R15, RZ, RZ, R9 ;  /* 0x000000ffff0f7224 */ /* 0x000fe400078e0009 */
[----:B------:R-:W-:Y:S01]  /*15f0*/  IMAD.MOV.U32 R22, RZ, RZ, 0x40400000 ;  /* 0x40400000ff167424 */ /* 0x000fe200078e00ff */
[----:B------:R-:W-:-:S03]  /*1600*/  SEL R13, R13, 0x63400000, !P0 ;  /* 0x634000000d0d7807 */ /* 0x000fc60004000000 */
[----:B------:R-:W-:Y:S01]  /*1610*/  VIADD R24, R22, 0xffffffff ;  /* 0xffffffff16187836 */ /* 0x000fe20000000000 */
[----:B0-----:R-:W-:-:S08]  /*1620*/  DFMA R16, R10, -R2, 1 ;  /* 0x3ff000000a10742b */ /* 0x001fd00000000802 */
[----:B------:R-:W-:-:S08]  /*1630*/  DFMA R16, R16, R16, R16 ;  /* 0x000000101010722b */ /* 0x000fd00000000010 */
[----:B------:R-:W-:Y:S01]  /*1640*/  DFMA R18, R10, R16, R10 ;  /* 0x000000100a12722b */ /* 0x000fe2000000000a */
[C-C-:B------:R-:W-:Y:S02]  /*1650*/  @!P1 LOP3.LUT R16, R13.reuse, 0x80000000, R7.reuse, 0xf8, !PT ;  /* 0x800000000d109812 */ /* 0x140fe400078ef807 */
[----:B------:R-:W-:Y:S02]  /*1660*/  LOP3.LUT R11, R13, 0x800fffff, R7, 0xf8, !PT ;  /* 0x800fffff0d0b7812 */ /* 0x000fe400078ef807 */
[----:B------:R-:W-:Y:S01]  /*1670*/  @!P1 LOP3.LUT R17, R16, 0x100000, RZ, 0xfc, !PT ;  /* 0x0010000010119812 */ /* 0x000fe200078efcff */
[----:B------:R-:W-:Y:S01]  /*1680*/  @!P1 IMAD.MOV.U32 R16, RZ, RZ, RZ ;  /* 0x000000ffff109224 */ /* 0x000fe200078e00ff */
[----:B------:R-:W-:Y:S01]  /*1690*/  MOV R10, R6 ;  /* 0x00000006000a7202 */ /* 0x000fe20000000f00 */
[----:B------:R-:W-:-:S05]  /*16a0*/  DFMA R20, R18, -R2, 1 ;  /* 0x3ff000001214742b */ /* 0x000fca0000000802 */
[----:B------:R-:W-:-:S03]  /*16b0*/  @!P1 DFMA R10, R10, 2, -R16 ;  /* 0x400000000a0a982b */ /* 0x000fc60000000810 */
[----:B------:R-:W-:-:S07]  /*16c0*/  DFMA R20, R18, R20, R18 ;  /* 0x000000141214722b */ /* 0x000fce0000000012 */
[----:B------:R-:W-:Y:S01]  /*16d0*/  @!P1 LOP3.LUT R15, R11, 0x7ff00000, RZ, 0xc0, !PT ;  /* 0x7ff000000b0f9812 */ /* 0x000fe200078ec0ff */
[----:B------:R-:W-:-:S04]  /*16e0*/  DMUL R16, R20, R10 ;  /* 0x0000000a14107228 */ /* 0x000fc80000000000 */
[----:B------:R-:W-:-:S04]  /*16f0*/  VIADD R23, R15, 0xffffffff ;  /* 0xffffffff0f177836 */ /* 0x000fc80000000000 */
[----:B------:R-:W-:Y:S01]  /*1700*/  DFMA R18, R16, -R2, R10 ;  /* 0x800000021012722b */ /* 0x000fe2000000000a */
[----:B------:R-:W-:-:S04]  /*1710*/  ISETP.GT.U32.AND P0, PT, R23, 0x7feffffe, PT ;  /* 0x7feffffe1700780c */ /* 0x000fc80003f04070 */
[----:B------:R-:W-:-:S03]  /*1720*/  ISETP.GT.U32.OR P0, PT, R24, 0x7feffffe, P0 ;  /* 0x7feffffe1800780c */ /* 0x000fc60000704470 */
[----:B------:R-:W-:-:S10]  /*1730*/  DFMA R16, R20, R18, R16 ;  /* 0x000000121410722b */ /* 0x000fd40000000010 */
[----:B------:R-:W-:Y:S05]  /*1740*/  @P0 BRA `(.L_x_8) ;  /* 0x0000000000680947 */ /* 0x000fea0003800000 */
[----:B------:R-:W-:-:S05]  /*1750*/  IMAD.MOV.U32 R6, RZ, RZ, 0x40400000 ;  /* 0x40400000ff067424 */ /* 0x000fca00078e00ff */
[----:B------:R-:W-:-:S04]  /*1760*/  VIADDMNMX R9, R9, -R6, 0xb9600000, !PT ;  /* 0xb960000009097446 */ /* 0x000fc80007800906 */
[----:B------:R-:W-:-:S05]  /*1770*/  VIMNMX R6, PT, PT, R9, 0x46a00000, PT ;  /* 0x46a0000009067848 */ /* 0x000fca0003fe0100 */
[----:B------:R-:W-:Y:S01]  /*1780*/  IMAD.IADD R13, R6, 0x1, -R13 ;  /* 0x00000001060d7824 */ /* 0x000fe200078e0a0d */
[----:B------:R-:W-:-:S03]  /*1790*/  MOV R6, RZ ;  /* 0x000000ff00067202 */ /* 0x000fc60000000f00 */
[----:B------:R-:W-:-:S06]  /*17a0*/  VIADD R7, R13, 0x7fe00000 ;  /* 0x7fe000000d077836 */ /* 0x000fcc0000000000 */
[----:B------:R-:W-:-:S10]  /*17b0*/  DMUL R18, R16, R6 ;  /* 0x0000000610127228 */ /* 0x000fd40000000000 */
[----:B------:R-:W-:-:S13]  /*17c0*/  FSETP.GTU.AND P0, PT, |R19|, 1.469367938527859385e-39, PT ;  /* 0x001000001300780b */ /* 0x000fda0003f0c200 */
[----:B------:R-:W-:Y:S05]  /*17d0*/  @P0 BRA `(.L_x_9) ;  /* 0x0000000000880947 */ /* 0x000fea0003800000 */
[----:B------:R-:W-:Y:S01]  /*17e0*/  DFMA R2, R16, -R2, R10 ;  /* 0x800000021002722b */ /* 0x000fe2000000000a */
[----:B------:R-:W-:-:S09]  /*17f0*/  IMAD.MOV.U32 R6, RZ, RZ, RZ ;  /* 0x000000ffff067224 */ /* 0x000fd200078e00ff */
[C---:B------:R-:W-:Y:S02]  /*1800*/  FSETP.NEU.AND P0, PT, R3.reuse, RZ, PT ;  /* 0x000000ff0300720b */ /* 0x040fe40003f0d000 */
[----:B------:R-:W-:-:S04]  /*1810*/  LOP3.LUT R2, R3, 0x40480000, RZ, 0x3c, !PT ;  /* 0x4048000003027812 */ /* 0x000fc800078e3cff */
[----:B------:R-:W-:-:S04]  /*1820*/  LOP3.LUT R9, R2, 0x80000000, RZ, 0xc0, !PT ;  /* 0x8000000002097812 */ /* 0x000fc800078ec0ff */
[----:B------:R-:W-:-:S03]  /*1830*/  LOP3.LUT R7, R9, R7, RZ, 0xfc, !PT ;  /* 0x0000000709077212 */ /* 0x000fc600078efcff */
[----:B------:R-:W-:Y:S05]  /*1840*/  @!P0 BRA `(.L_x_9) ;  /* 0x00000000006c8947 */ /* 0x000fea0003800000 */
[----:B------:R-:W-:Y:S01]  /*1850*/  IMAD.MOV R3, RZ, RZ, -R13 ;  /* 0x000000ffff037224 */ /* 0x000fe200078e0a0d */
[----:B------:R-:W-:Y:S01]  /*1860*/  DMUL.RP R6, R16, R6 ;  /* 0x0000000610067228 */ /* 0x000fe20000008000 */
[----:B------:R-:W-:Y:S01]  /*1870*/  IMAD.MOV.U32 R2, RZ, RZ, RZ ;  /* 0x000000ffff027224 */ /* 0x000fe200078e00ff */
[----:B------:R-:W-:-:S05]  /*1880*/  IADD3 R13, PT, PT, -R13, -0x43300000, RZ ;  /* 0xbcd000000d0d7810 */ /* 0x000fca0007ffe1ff */
[----:B------:R-:W-:-:S03]  /*1890*/  DFMA R2, R18, -R2, R16 ;  /* 0x800000021202722b */ /* 0x000fc60000000010 */
[----:B------:R-:W-:-:S07]  /*18a0*/  LOP3.LUT R9, R7, R9, RZ, 0x3c, !PT ;  /* 0x0000000907097212 */ /* 0x000fce00078e3cff */
[----:B------:R-:W-:-:S04]  /*18b0*/  FSETP.NEU.AND P0, PT, |R3|, R13, PT ;  /* 0x0000000d0300720b */ /* 0x000fc80003f0d200 */
[----:B------:R-:W-:Y:S02]  /*18c0*/  FSEL R18, R6, R18, !P0 ;  /* 0x0000001206127208 */ /* 0x000fe40004000000 */
[----:B------:R-:W-:Y:S01]  /*18d0*/  FSEL R19, R9, R19, !P0 ;  /* 0x0000001309137208 */ /* 0x000fe20004000000 */
[----:B------:R-:W-:Y:S06]  /*18e0*/  BRA `(.L_x_9) ;  /* 0x0000000000447947 */ /* 0x000fec0003800000 */
.L_x_8:
[----:B------:R-:W-:-:S14]  /*18f0*/  DSETP.NAN.AND P0, PT, R6, R6, PT ;  /* 0x000000060600722a */ /* 0x000fdc0003f08000 */
[----:B------:R-:W-:Y:S05]  /*1900*/  @P0 BRA `(.L_x_10) ;  /* 0x0000000000340947 */ /* 0x000fea0003800000 */
[----:B------:R-:W-:Y:S01]  /*1910*/  ISETP.NE.AND P0, PT, R15, R22, PT ;  /* 0x000000160f00720c */ /* 0x000fe20003f05270 */
[----:B------:R-:W-:Y:S02]  /*1920*/  IMAD.MOV.U32 R18, RZ, RZ, 0x0 ;  /* 0x00000000ff127424 */ /* 0x000fe400078e00ff */
[----:B------:R-:W-:-:S10]  /*1930*/  IMAD.MOV.U32 R19, RZ, RZ, -0x80000 ;  /* 0xfff80000ff137424 */ /* 0x000fd400078e00ff */
[----:B------:R-:W-:Y:S05]  /*1940*/  @!P0 BRA `(.L_x_9) ;  /* 0x00000000002c8947 */ /* 0x000fea0003800000 */
[----:B------:R-:W-:Y:S02]  /*1950*/  ISETP.NE.AND P0, PT, R15, 0x7ff00000, PT ;  /* 0x7ff000000f00780c */ /* 0x000fe40003f05270 */
[----:B------:R-:W-:Y:S02]  /*1960*/  LOP3.LUT R6, R7, 0x40480000, RZ, 0x3c, !PT ;  /* 0x4048000007067812 */ /* 0x000fe400078e3cff */
[----:B------:R-:W-:Y:S02]  /*1970*/  ISETP.EQ.OR P0, PT, R22, RZ, !P0 ;  /* 0x000000ff1600720c */ /* 0x000fe40004702670 */
[----:B------:R-:W-:-:S11]  /*1980*/  LOP3.LUT R19, R6, 0x80000000, RZ, 0xc0, !PT ;  /* 0x8000000006137812 */ /* 0x000fd600078ec0ff */
[----:B------:R-:W-:Y:S01]  /*1990*/  @P0 LOP3.LUT R2, R19, 0x7ff00000, RZ, 0xfc, !PT ;  /* 0x7ff0000013020812 */ /* 0x000fe200078efcff */
[----:B------:R-:W-:Y:S02]  /*19a0*/  @!P0 IMAD.MOV.U32 R18, RZ, RZ, RZ ;  /* 0x000000ffff128224 */ /* 0x000fe400078e00ff */
[----:B------:R-:W-:Y:S01]  /*19b0*/  @P0 IMAD.MOV.U32 R18, RZ, RZ, RZ ;  /* 0x000000ffff120224 */ /* 0x000fe200078e00ff */
[----:B------:R-:W-:Y:S01]  /*19c0*/  @P0 MOV R19, R2 ;  /* 0x0000000200130202 */ /* 0x000fe20000000f00 */
[----:B------:R-:W-:Y:S06]  /*19d0*/  BRA `(.L_x_9) ;  /* 0x0000000000087947 */ /* 0x000fec0003800000 */
.L_x_10:
[----:B------:R-:W-:Y:S01]  /*19e0*/  LOP3.LUT R19, R7, 0x80000, RZ, 0xfc, !PT ;  /* 0x0008000007137812 */ /* 0x000fe200078efcff */
[----:B------:R-:W-:-:S07]  /*19f0*/  IMAD.MOV.U32 R18, RZ, RZ, R6 ;  /* 0x000000ffff127224 */ /* 0x000fce00078e0006 */
.L_x_9:
[----:B------:R-:W-:Y:S02]  /*1a00*/  IMAD.MOV.U32 R9, RZ, RZ, 0x0 ;  /* 0x00000000ff097424 */ /* 0x000fe400078e00ff */
[----:B------:R-:W-:Y:S02]  /*1a10*/  IMAD.MOV.U32 R2, RZ, RZ, R18 ;  /* 0x000000ffff027224 */ /* 0x000fe400078e0012 */
[----:B------:R-:W-:Y:S01]  /*1a20*/  IMAD.MOV.U32 R3, RZ, RZ, R19 ;  /* 0x000000ffff037224 */ /* 0x000fe200078e0013 */
[----:B------:R-:W-:Y:S06]  /*1a30*/  RET.REL.NODEC R8 `(_Z6kerneldddddPd) ;  /* 0xffffffe408707950 */ /* 0x000fec0003c3ffff */
        .weak           $__internal_1_$__cuda_sm20_dsqrt_rn_f64_mediumpath_v1
        .type           $__internal_1_$__cuda_sm20_dsqrt_rn_f64_mediumpath_v1,@function
        .size           $__internal_1_$__cuda_sm20_dsqrt_rn_f64_mediumpath_v1,(.L_x_17 - $__internal_1_$__cuda_sm20_dsqrt_rn_f64_mediumpath_v1)
$__internal_1_$__cuda_sm20_dsqrt_rn_f64_mediumpath_v1:
[----:B------:R-:W-:Y:S01]  /*1a40*/  ISETP.GE.U32.AND P0, PT, R20, -0x3400000, PT ;  /* 0xfcc000001400780c */ /* 0x000fe20003f06070 */
[----:B------:R-:W-:Y:S01]  /*1a50*/  BSSY.RECONVERGENT B1, `(.L_x_11) ;  /* 0x0000024000017945 */ /* 0x000fe20003800200 */
[----:B------:R-:W-:-:S11]  /*1a60*/  IMAD.MOV.U32 R23, RZ, RZ, R27 ;  /* 0x000000ffff177224 */ /* 0x000fd600078e001b */
[----:B------:R-:W-:Y:S05]  /*1a70*/  @!P0 BRA `(.L_x_12) ;  /* 0x0000000000208947 */ /* 0x000fea0003800000 */
[----:B------:R-:W-:-:S10]  /*1a80*/  DFMA.RM R2, R4, R22, R2 ;  /* 0x000000160402722b */ /* 0x000fd40000004002 */
[----:B------:R-:W-:-:S05]  /*1a90*/  IADD3 R4, P0, PT, R2, 0x1, RZ ;  /* 0x0000000102047810 */ /* 0x000fca0007f1e0ff */
[----:B------:R-:W-:-:S06]  /*1aa0*/  IMAD.X R5, RZ, RZ, R3, P0 ;  /* 0x000000ffff057224 */ /* 0x000fcc00000e0603 */
[----:B------:R-:W-:-:S08]  /*1ab0*/  DFMA.RP R8, -R2, R4, R8 ;  /* 0x000000040208722b */ /* 0x000fd00000008108 */
[----:B------:R-:W-:-:S06]  /*1ac0*/  DSETP.GT.AND P0, PT, R8, RZ, PT ;  /* 0x000000ff0800722a */ /* 0x000fcc0003f04000 */
[----:B------:R-:W-:Y:S02]  /*1ad0*/  FSEL R2, R4, R2, P0 ;  /* 0x0000000204027208 */ /* 0x000fe40000000000 */
[----:B------:R-:W-:Y:S01]  /*1ae0*/  FSEL R3, R5, R3, P0 ;  /* 0x0000000305037208 */ /* 0x000fe20000000000 */
[----:B------:R-:W-:Y:S06]  /*1af0*/  BRA `(.L_x_13) ;  /* 0x0000000000647947 */ /* 0x000fec0003800000 */
.L_x_12:
[----:B------:R-:W-:-:S14]  /*1b00*/  DSETP.NE.AND P0, PT, R8, RZ, PT ;  /* 0x000000ff0800722a */ /* 0x000fdc0003f05000 */
[----:B------:R-:W-:Y:S05]  /*1b10*/  @!P0 BRA `(.L_x_14) ;  /* 0x0000000000588947 */ /* 0x000fea0003800000 */
[----:B------:R-:W-:-:S13]  /*1b20*/  ISETP.GE.AND P0, PT, R9, RZ, PT ;  /* 0x000000ff0900720c */ /* 0x000fda0003f06270 */
[----:B------:R-:W-:Y:S01]  /*1b30*/  @!P0 IMAD.MOV.U32 R2, RZ, RZ, 0x0 ;  /* 0x00000000ff028424 */ /* 0x000fe200078e00ff */
[----:B------:R-:W-:Y:S01]  /*1b40*/  @!P0 MOV R3, 0xfff80000 ;  /* 0xfff8000000038802 */ /* 0x000fe20000000f00 */
[----:B------:R-:W-:Y:S06]  /*1b50*/  @!P0 BRA `(.L_x_13) ;  /* 0x00000000004c8947 */ /* 0x000fec0003800000 */
[----:B------:R-:W-:-:S13]  /*1b60*/  ISETP.GT.AND P0, PT, R9, 0x7fefffff, PT ;  /* 0x7fefffff0900780c */ /* 0x000fda0003f04270 */
[----:B------:R-:W-:Y:S05]  /*1b70*/  @P0 BRA `(.L_x_14) ;  /* 0x0000000000400947 */ /* 0x000fea0003800000 */
[----:B------:R-:W-:Y:S01]  /*1b80*/  DMUL R8, R8, 8.11296384146066816958e+31 ;  /* 0x4690000008087828 */ /* 0x000fe20000000000 */
[----:B------:R-:W-:Y:S02]  /*1b90*/  IMAD.MOV.U32 R2, RZ, RZ, RZ ;  /* 0x000000ffff027224 */ /* 0x000fe400078e00ff */
[----:B------:R-:W-:Y:S02]  /*1ba0*/  IMAD.MOV.U32 R20, RZ, RZ, 0x0 ;  /* 0x00000000ff147424 */ /* 0x000fe400078e00ff */
[----:B------:R-:W-:Y:S01]  /*1bb0*/  IMAD.MOV.U32 R21, RZ, RZ, 0x3fd80000 ;  /* 0x3fd80000ff157424 */ /* 0x000fe200078e00ff */
[----:B------:R-:W0:Y:S02]  /*1bc0*/  MUFU.RSQ64H R3, R9 ;  /* 0x0000000900037308 */ /* 0x000e240000001c00 */
[----:B0-----:R-:W-:-:S08]  /*1bd0*/  DMUL R4, R2, R2 ;  /* 0x0000000202047228 */ /* 0x001fd00000000000 */
[----:B------:R-:W-:-:S08]  /*1be0*/  DFMA R4, R8, -R4, 1 ;  /* 0x3ff000000804742b */ /* 0x000fd00000000804 */
[----:B------:R-:W-:Y:S02]  /*1bf0*/  DFMA R20, R4, R20, 0.5 ;  /* 0x3fe000000414742b */ /* 0x000fe40000000014 */
[----:B------:R-:W-:-:S08]  /*1c00*/  DMUL R4, R2, R4 ;  /* 0x0000000402047228 */ /* 0x000fd00000000000 */
[----:B------:R-:W-:-:S08]  /*1c10*/  DFMA R4, R20, R4, R2 ;  /* 0x000000041404722b */ /* 0x000fd00000000002 */
[----:B------:R-:W-:Y:S02]  /*1c20*/  DMUL R2, R8, R4 ;  /* 0x0000000408027228 */ /* 0x000fe40000000000 */
[----:B------:R-:W-:-:S06]  /*1c30*/  VIADD R5, R5, 0xfff00000 ;  /* 0xfff0000005057836 */ /* 0x000fcc0000000000 */
[----:B------:R-:W-:-:S08]  /*1c40*/  DFMA R20, R2, -R2, R8 ;  /* 0x800000020214722b */ /* 0x000fd00000000008 */
[----:B------:R-:W-:-:S10]  /*1c50*/  DFMA R2, R4, R20, R2 ;  /* 0x000000140402722b */ /* 0x000fd40000000002 */
[----:B------:R-:W-:Y:S01]  /*1c60*/  VIADD R3, R3, 0xfcb00000 ;  /* 0xfcb0000003037836 */ /* 0x000fe20000000000 */
[----:B------:R-:W-:Y:S06]  /*1c70*/  BRA `(.L_x_13) ;  /* 0x0000000000047947 */ /* 0x000fec0003800000 */
.L_x_14:
[----:B------:R-:W-:-:S11]  /*1c80*/  DADD R2, R8, R8 ;  /* 0x0000000008027229 */ /* 0x000fd60000000008 */
.L_x_13:
[----:B------:R-:W-:Y:S05]  /*1c90*/  BSYNC.RECONVERGENT B1 ;  /* 0x0000000000017941 */ /* 0x000fea0003800200 */
.L_x_11:
[----:B------:R-:W-:-:S04]  /*1ca0*/  IMAD.MOV.U32 R25, RZ, RZ, 0x0 ;  /* 0x00000000ff197424 */ /* 0x000fc800078e00ff */
[----:B------:R-:W-:Y:S05]  /*1cb0*/  RET.REL.NODEC R24 `(_Z6kerneldddddPd) ;  /* 0xffffffe018d07950 */ /* 0x000fea0003c3ffff */
.L_x_15:
[----:B------:R-:W-:-:S00]  /*1cc0*/  BRA `(.L_x_15) ;  /* 0xfffffffc00fc7947 */ /* 0x000fc0000383ffff */
[----:B------:R-:W-:-:S00]  /*1cd0*/  NOP ;  /* 0x0000000000007918 */ /* 0x000fc00000000000 */
        /* <DEDUP_REMOVED lines=10> */
.L_x_17:


//--------------------- .nv.shared._Z6kerneldddddPd --------------------------
	.section	.nv.shared._Z6kerneldddddPd,"aw",@nobits
	.sectionflags	@""
	.align	8
.nv.shared._Z6kerneldddddPd:
	.zero		50176


//--------------------- .nv.shared.reserved.0     --------------------------
	.section	.nv.shared.reserved.0,"aw",@nobits
	.weak		__nv_reservedSMEM_offset_0_alias
	.size		__nv_reservedSMEM_offset_0_alias, 0, 64
	.other		__nv_reservedSMEM_offset_0_alias,@"STO_CUDA_RESERVED_SHARED STV_DEFAULT"
__nv_reservedSMEM_offset_0_alias:
	.zero		0
	.zero		64


//--------------------- .nv.constant0._Z6kerneldddddPd --------------------------
	.section	.nv.constant0._Z6kerneldddddPd,"a",@progbits
	.sectionflags	@""
	.align	4
.nv.constant0._Z6kerneldddddPd:
	.zero		944


//--------------------- SYMBOLS --------------------------

	.type		.nv.reservedSmem.offset0,@object
	.size		.nv.reservedSmem.offset0,0x4
	.type		.nv.reservedSmem.cap,@object
	.size		.nv.reservedSmem.cap,0x4
